	.target	sm_90a

	.elftype	@"ET_EXEC"


//--------------------- .note.nv.tkinfo           --------------------------
	.section	.note.nv.tkinfo,"",@"SHT_NOTE"
	.sectionflags	@"SHF_NOTE_NV_TKINFO"
	.tkinfo
        /*0018*/ 	.word	0x00000002
        /*0030*/ 	.string	""
        /*0030*/ 	.string	"ptxas"
        /*0030*/ 	.string	"Cuda compilation tools, release 13.0, V13.0.88"
        /*0030*/ 	.string	"Build cuda_13.0.r13.0/compiler.36424714_0"
        /*0030*/ 	.string	"-arch sm_90a -m 64 "



//--------------------- .note.nv.cuinfo           --------------------------
	.section	.note.nv.cuinfo,"",@"SHT_NOTE"
	.sectionflags	@"SHF_NOTE_NV_CUINFO"
        /*0018*/ 	.short	0x0002
        /*001a*/ 	.short	0x005a
        /*001c*/ 	.short	0x0082
	.zero		2


//--------------------- .nv.info                  --------------------------
	.section	.nv.info,"",@"SHT_CUDA_INFO"
	.align	4


	//----- nvinfo : EIATTR_REGCOUNT
	.align		4
        /*0000*/ 	.byte	0x04, 0x2f
        /*0002*/ 	.short	(.L_16 - .L_15)
	.align		4
.L_15:
        /*0004*/ 	.word	index@(_ZN7cutlass13device_kernelINS_4fmha6kernel28FmhaKernelTmaWarpSpecializedINS1_10collective30FmhaMainloopTmaWarpSpecializedINS_10bfloat16_tEffN4cute5tupleIJNS7_1CILi128EEESA_NS9_ILi160EEEEEENS8_IJiNS9_ILi1EEENS8_IJiiEEEEEESF_SF_NS4_13DefaultFusionEJNS2_6OptionILNS2_3TagE0ENS9_ILb1EEEEENSH_ILSI_2ESJ_EEEEENS4_15FmhaFwdEpilogueIS6_fNS8_IJNS9_ILi64EEESB_SA_EEEEENS2_23PersistentTileSchedulerEJSK_SL_EEEEEvNT_6ParamsE)
        /*0008*/ 	.word	0x000000a8


	//----- nvinfo : EIATTR_FRAME_SIZE
	.align		4
.L_16:
        /*000c*/ 	.byte	0x04, 0x11
        /*000e*/ 	.short	(.L_18 - .L_17)
	.align		4
.L_17:
        /*0010*/ 	.word	index@($__internal_0_$__cuda_sm20_rcp_rn_f32_slowpath)
        /*0014*/ 	.word	0x00000000


	//----- nvinfo : EIATTR_FRAME_SIZE
	.align		4
.L_18:
        /*0018*/ 	.byte	0x04, 0x11
        /*001a*/ 	.short	(.L_20 - .L_19)
	.align		4
.L_19:
        /*001c*/ 	.word	index@(_ZN7cutlass13device_kernelINS_4fmha6kernel28FmhaKernelTmaWarpSpecializedINS1_10collective30FmhaMainloopTmaWarpSpecializedINS_10bfloat16_tEffN4cute5tupleIJNS7_1CILi128EEESA_NS9_ILi160EEEEEENS8_IJiNS9_ILi1EEENS8_IJiiEEEEEESF_SF_NS4_13DefaultFusionEJNS2_6OptionILNS2_3TagE0ENS9_ILb1EEEEENSH_ILSI_2ESJ_EEEEENS4_15FmhaFwdEpilogueIS6_fNS8_IJNS9_ILi64EEESB_SA_EEEEENS2_23PersistentTileSchedulerEJSK_SL_EEEEEvNT_6ParamsE)
        /*0020*/ 	.word	0x00000000


	//----- nvinfo : EIATTR_MIN_STACK_SIZE
	.align		4
.L_20:
        /*0024*/ 	.byte	0x04, 0x12
        /*0026*/ 	.short	(.L_22 - .L_21)
	.align		4
.L_21:
        /*0028*/ 	.word	index@(_ZN7cutlass13device_kernelINS_4fmha6kernel28FmhaKernelTmaWarpSpecializedINS1_10collective30FmhaMainloopTmaWarpSpecializedINS_10bfloat16_tEffN4cute5tupleIJNS7_1CILi128EEESA_NS9_ILi160EEEEEENS8_IJiNS9_ILi1EEENS8_IJiiEEEEEESF_SF_NS4_13DefaultFusionEJNS2_6OptionILNS2_3TagE0ENS9_ILb1EEEEENSH_ILSI_2ESJ_EEEEENS4_15FmhaFwdEpilogueIS6_fNS8_IJNS9_ILi64EEESB_SA_EEEEENS2_23PersistentTileSchedulerEJSK_SL_EEEEEvNT_6ParamsE)
        /*002c*/ 	.word	0x00000000
.L_22:


//--------------------- .nv.compat                --------------------------
	.section	.nv.compat,"",@"SHT_CUDA_COMPAT_INFO"
	.align	4
        /*0000*/ 	.byte	0x02, 0x09, 0x01, 0x00, 0x02, 0x02, 0x04, 0x00, 0x02, 0x05, 0x05, 0x00, 0x03, 0x07, 0x01, 0x01
        /*0010*/ 	.byte	0x02, 0x03, 0x01, 0x00, 0x02, 0x06, 0x01, 0x00, 0x04, 0x0b, 0x08, 0x00, 0x00, 0x00, 0x00, 0x00
        /*0020*/ 	.byte	0x00, 0x00, 0x00, 0x00


//--------------------- .nv.info._ZN7cutlass13device_kernelINS_4fmha6kernel28FmhaKernelTmaWarpSpecializedINS1_10collective30FmhaMainloopTmaWarpSpecializedINS_10bfloat16_tEffN4cute5tupleIJNS7_1CILi128EEESA_NS9_ILi160EEEEEENS8_IJiNS9_ILi1EEENS8_IJiiEEEEEESF_SF_NS4_13DefaultFusionEJNS2_6OptionILNS2_3TagE0ENS9_ILb1EEEEENSH_ILSI_2ESJ_EEEEENS4_15FmhaFwdEpilogueIS6_fNS8_IJNS9_ILi64EEESB_SA_EEEEENS2_23PersistentTileSchedulerEJSK_SL_EEEEEvNT_6ParamsE --------------------------
	.section	.nv.info._ZN7cutlass13device_kernelINS_4fmha6kernel28FmhaKernelTmaWarpSpecializedINS1_10collective30FmhaMainloopTmaWarpSpecializedINS_10bfloat16_tEffN4cute5tupleIJNS7_1CILi128EEESA_NS9_ILi160EEEEEENS8_IJiNS9_ILi1EEENS8_IJiiEEEEEESF_SF_NS4_13DefaultFusionEJNS2_6OptionILNS2_3TagE0ENS9_ILb1EEEEENSH_ILSI_2ESJ_EEEEENS4_15FmhaFwdEpilogueIS6_fNS8_IJNS9_ILi64EEESB_SA_EEEEENS2_23PersistentTileSchedulerEJSK_SL_EEEEEvNT_6ParamsE,"",@"SHT_CUDA_INFO"
	.sectionflags	@""
	.align	4


	//----- nvinfo : EIATTR_CUDA_API_VERSION
	.align		4
        /*0000*/ 	.byte	0x04, 0x37
        /*0002*/ 	.short	(.L_24 - .L_23)
.L_23:
        /*0004*/ 	.word	0x00000082


	//----- nvinfo : EIATTR_KPARAM_INFO
	.align		4
.L_24:
        /*0008*/ 	.byte	0x04, 0x17
        /*000a*/ 	.short	(.L_26 - .L_25)
.L_25:
        /*000c*/ 	.word	0x00000000
        /*0010*/ 	.short	0x0000
        /*0012*/ 	.short	0x0070
        /*0014*/ 	.byte	0x00, 0xf0, 0x01, 0x20


	//----- nvinfo : EIATTR_SPARSE_MMA_MASK
	.align		4
.L_26:
        /*0018*/ 	.byte	0x03, 0x50
        /*001a*/ 	.short	0x0000


	//----- nvinfo : EIATTR_MAXREG_COUNT
	.align		4
        /*001c*/ 	.byte	0x03, 0x1b
        /*001e*/ 	.short	0x00a8


	//----- nvinfo : EIATTR_NUM_BARRIERS
	.align		4
        /*0020*/ 	.byte	0x02, 0x4c
        /*0022*/ 	.byte	0x02
	.zero		1


	//----- nvinfo : EIATTR_EXTERNS
	.align		4
        /*0024*/ 	.byte	0x04, 0x0f
        /*0026*/ 	.short	(.L_28 - .L_27)


	//   ....[0]....
	.align		4
.L_27:
        /*0028*/ 	.word	index@(__assertfail)


	//----- nvinfo : EIATTR_MERCURY_ISA_VERSION
	.align		4
.L_28:
        /*002c*/ 	.byte	0x03, 0x5f
        /*002e*/ 	.short	0x0101


	//----- nvinfo : EIATTR_INT_WARP_WIDE_INSTR_OFFSETS
	.align		4
        /*0030*/ 	.byte	0x04, 0x31
        /*0032*/ 	.short	(.L_30 - .L_29)


	//   ....[0]....
.L_29:
        /*0034*/ 	.word	0x00000770


	//   ....[1]....
        /*0038*/ 	.word	0x00000780


	//   ....[2]....
        /*003c*/ 	.word	0x00000790


	//   ....[3]....
        /*0040*/ 	.word	0x000007a0


	//   ....[4]....
        /*0044*/ 	.word	0x00000810


	//   ....[5]....
        /*0048*/ 	.word	0x000009f0


	//   ....[6]....
        /*004c*/ 	.word	0x00000aa0


	//----- nvinfo : EIATTR_COOP_GROUP_MASK_REGIDS
	.align		4
.L_30:
        /*0050*/ 	.byte	0x04, 0x29
        /*0052*/ 	.short	(.L_32 - .L_31)


	//   ....[0]....
.L_31:
        /*0054*/ 	.word	0xffffffff


	//   ....[1]....
        /*0058*/ 	.word	0xffffffff


	//   ....[2]....
        /*005c*/ 	.word	0xffffffff


	//   ....[3]....
        /*0060*/ 	.word	0xffffffff


	//   ....[4]....
        /*0064*/ 	.word	0xffffffff


	//   ....[5]....
        /*0068*/ 	.word	0xffffffff


	//   ....[6]....
        /*006c*/ 	.word	0xffffffff


	//   ....[7]....
        /*0070*/ 	.word	0xffffffff


	//   ....[8]....
        /*0074*/ 	.word	0xffffffff


	//   ....[9]....
        /*0078*/ 	.word	0xffffffff


	//   ....[10]....
        /*007c*/ 	.word	0xffffffff


	//   ....[11]....
        /*0080*/ 	.word	0xffffffff


	//   ....[12]....
        /*0084*/ 	.word	0xffffffff


	//   ....[13]....
        /*0088*/ 	.word	0xffffffff


	//   ....[14]....
        /*008c*/ 	.word	0xffffffff


	//   ....[15]....
        /*0090*/ 	.word	0xffffffff


	//   ....[16]....
        /*0094*/ 	.word	0xffffffff


	//   ....[17]....
        /*0098*/ 	.word	0xffffffff


	//----- nvinfo : EIATTR_COOP_GROUP_INSTR_OFFSETS
	.align		4
.L_32:
        /*009c*/ 	.byte	0x04, 0x28
        /*009e*/ 	.short	(.L_34 - .L_33)


	//   ....[0]....
.L_33:
        /*00a0*/ 	.word	0x00000070


	//   ....[1]....
        /*00a4*/ 	.word	0x000000a0


	//   ....[2]....
        /*00a8*/ 	.word	0x000001d0


	//   ....[3]....
        /*00ac*/ 	.word	0x000003f0


	//   ....[4]....
        /*00b0*/ 	.word	0x000005b0


	//   ....[5]....
        /*00b4*/ 	.word	0x00000710


	//   ....[6]....
        /*00b8*/ 	.word	0x00001970


	//   ....[7]....
        /*00bc*/ 	.word	0x00001990


	//   ....[8]....
        /*00c0*/ 	.word	0x000021a0


	//   ....[9]....
        /*00c4*/ 	.word	0x000022b0


	//   ....[10]....
        /*00c8*/ 	.word	0x00004da0


	//   ....[11]....
        /*00cc*/ 	.word	0x00004dc0


	//   ....[12]....
        /*00d0*/ 	.word	0x00005660


	//   ....[13]....
        /*00d4*/ 	.word	0x00005790


	//   ....[14]....
        /*00d8*/ 	.word	0x00008280


	//   ....[15]....
        /*00dc*/ 	.word	0x000082b0


	//   ....[16]....
        /*00e0*/ 	.word	0x000082f0


	//   ....[17]....
        /*00e4*/ 	.word	0x00008310


	//----- nvinfo : EIATTR_REG_RECONFIG
	.align		4
.L_34:
        /*00e8*/ 	.byte	0x01, 0x54
	.zero		2


	//----- nvinfo : EIATTR_SYSCALL_OFFSETS
	.align		4
        /*00ec*/ 	.byte	0x04, 0x46
        /*00ee*/ 	.short	(.L_36 - .L_35)


	//   ....[0]....
.L_35:
        /*00f0*/ 	.word	0x000090b0


	//   ....[1]....
        /*00f4*/ 	.word	0x00009230


	//----- nvinfo : EIATTR_MBARRIER_INSTR_OFFSETS
	.align		4
.L_36:
        /*00f8*/ 	.byte	0x04, 0x39
        /*00fa*/ 	.short	(.L_38 - .L_37)


	//   ....[0]....
.L_37:
        /*00fc*/ 	.word	0x000003a0
        /*0100*/ 	.word	0x000000ff
        /*0104*/ 	.word	0x00040450
        /*0108*/ 	.short	0x0100
        /*010a*/ 	.byte	0x08
	.zero		1


	//   ....[1]....
        /*010c*/ 	.word	0x000003b0
        /*0110*/ 	.word	0x000000ff
        /*0114*/ 	.word	0x00040460
        /*0118*/ 	.short	0x0100
        /*011a*/ 	.byte	0x08
	.zero		1


	//   ....[2]....
        /*011c*/ 	.word	0x000003c0
        /*0120*/ 	.word	0x000000ff
        /*0124*/ 	.word	0x00040458
        /*0128*/ 	.short	0x0100
        /*012a*/ 	.byte	0x08
	.zero		1


	//   ....[3]....
        /*012c*/ 	.word	0x000003d0
        /*0130*/ 	.word	0x000000ff
        /*0134*/ 	.word	0x00040468
        /*0138*/ 	.short	0x0100
        /*013a*/ 	.byte	0x08
	.zero		1


	//   ....[4]....
        /*013c*/ 	.word	0x00000500
        /*0140*/ 	.word	0x000000ff
        /*0144*/ 	.word	0x00040400
        /*0148*/ 	.short	0x0100
        /*014a*/ 	.byte	0x08
	.zero		1


	//   ....[5]....
        /*014c*/ 	.word	0x00000510
        /*0150*/ 	.word	0x000000ff
        /*0154*/ 	.word	0x00040428
        /*0158*/ 	.short	0x0100
        /*015a*/ 	.byte	0x08
	.zero		1


	//   ....[6]....
        /*015c*/ 	.word	0x00000520
        /*0160*/ 	.word	0x000000ff
        /*0164*/ 	.word	0x00040408
        /*0168*/ 	.short	0x0100
        /*016a*/ 	.byte	0x08
	.zero		1


	//   ....[7]....
        /*016c*/ 	.word	0x00000530
        /*0170*/ 	.word	0x000000ff
        /*0174*/ 	.word	0x00040430
        /*0178*/ 	.short	0x0100
        /*017a*/ 	.byte	0x08
	.zero		1


	//   ....[8]....
        /*017c*/ 	.word	0x00000540
        /*0180*/ 	.word	0x000000ff
        /*0184*/ 	.word	0x00040410
        /*0188*/ 	.short	0x0100
        /*018a*/ 	.byte	0x08
	.zero		1


	//   ....[9]....
        /*018c*/ 	.word	0x00000550
        /*0190*/ 	.word	0x000000ff
        /*0194*/ 	.word	0x00040438
        /*0198*/ 	.short	0x0100
        /*019a*/ 	.byte	0x08
	.zero		1


	//   ....[10]....
        /*019c*/ 	.word	0x00000560
        /*01a0*/ 	.word	0x000000ff
        /*01a4*/ 	.word	0x00040418
        /*01a8*/ 	.short	0x0100
        /*01aa*/ 	.byte	0x08
	.zero		1


	//   ....[11]....
        /*01ac*/ 	.word	0x00000570
        /*01b0*/ 	.word	0x000000ff
        /*01b4*/ 	.word	0x00040440
        /*01b8*/ 	.short	0x0100
        /*01ba*/ 	.byte	0x08
	.zero		1


	//   ....[12]....
        /*01bc*/ 	.word	0x00000580
        /*01c0*/ 	.word	0x000000ff
        /*01c4*/ 	.word	0x00040420
        /*01c8*/ 	.short	0x0100
        /*01ca*/ 	.byte	0x08
	.zero		1


	//   ....[13]....
        /*01cc*/ 	.word	0x00000590
        /*01d0*/ 	.word	0x000000ff
        /*01d4*/ 	.word	0x00040448
        /*01d8*/ 	.short	0x0100
        /*01da*/ 	.byte	0x08
	.zero		1


	//   ....[14]....
        /*01dc*/ 	.word	0x000006c0
        /*01e0*/ 	.word	0x000000ff
        /*01e4*/ 	.word	0x00040470
        /*01e8*/ 	.short	0x0100
        /*01ea*/ 	.byte	0x08
	.zero		1


	//   ....[15]....
        /*01ec*/ 	.word	0x000006d0
        /*01f0*/ 	.word	0x000000ff
        /*01f4*/ 	.word	0x00040480
        /*01f8*/ 	.short	0x0100
        /*01fa*/ 	.byte	0x08
	.zero		1


	//   ....[16]....
        /*01fc*/ 	.word	0x000006e0
        /*0200*/ 	.word	0x000000ff
        /*0204*/ 	.word	0x00040478
        /*0208*/ 	.short	0x0100
        /*020a*/ 	.byte	0x08
	.zero		1


	//   ....[17]....
        /*020c*/ 	.word	0x000006f0
        /*0210*/ 	.word	0x000000ff
        /*0214*/ 	.word	0x00040488
        /*0218*/ 	.short	0x0100
        /*021a*/ 	.byte	0x08
	.zero		1


	//   ....[18]....
        /*021c*/ 	.word	0x00000830
        /*0220*/ 	.word	0x000000ff
        /*0224*/ 	.word	0x00040490
        /*0228*/ 	.short	0x0100
        /*022a*/ 	.byte	0x06
	.zero		1


	//   ....[19]....
        /*022c*/ 	.word	0x00000840
        /*0230*/ 	.word	0x000000ff
        /*0234*/ 	.word	0x00040498
        /*0238*/ 	.short	0x0100
        /*023a*/ 	.byte	0x06
	.zero		1


	//   ....[20]....
        /*023c*/ 	.word	0x00000850
        /*0240*/ 	.word	0x000000ff
        /*0244*/ 	.word	0x000404a0
        /*0248*/ 	.short	0x0100
        /*024a*/ 	.byte	0x06
	.zero		1


	//   ....[21]....
        /*024c*/ 	.word	0x00000860
        /*0250*/ 	.word	0x000000ff
        /*0254*/ 	.word	0x000404a8
        /*0258*/ 	.short	0x0100
        /*025a*/ 	.byte	0x06
	.zero		1


	//   ....[22]....
        /*025c*/ 	.word	0x00000960
        /*0260*/ 	.word	0x000000ff
        /*0264*/ 	.word	0x000404c0
        /*0268*/ 	.short	0x0100
        /*026a*/ 	.byte	0x08
	.zero		1


	//   ....[23]....
        /*026c*/ 	.word	0x00000970
        /*0270*/ 	.word	0x000000ff
        /*0274*/ 	.word	0x000404e0
        /*0278*/ 	.short	0x0100
        /*027a*/ 	.byte	0x08
	.zero		1


	//   ....[24]....
        /*027c*/ 	.word	0x00000980
        /*0280*/ 	.word	0x000000ff
        /*0284*/ 	.word	0x000404c8
        /*0288*/ 	.short	0x0100
        /*028a*/ 	.byte	0x08
	.zero		1


	//   ....[25]....
        /*028c*/ 	.word	0x00000990
        /*0290*/ 	.word	0x000000ff
        /*0294*/ 	.word	0x000404e8
        /*0298*/ 	.short	0x0100
        /*029a*/ 	.byte	0x08
	.zero		1


	//   ....[26]....
        /*029c*/ 	.word	0x000009a0
        /*02a0*/ 	.word	0x000000ff
        /*02a4*/ 	.word	0x000404d0
        /*02a8*/ 	.short	0x0100
        /*02aa*/ 	.byte	0x08
	.zero		1


	//   ....[27]....
        /*02ac*/ 	.word	0x000009b0
        /*02b0*/ 	.word	0x000000ff
        /*02b4*/ 	.word	0x000404f0
        /*02b8*/ 	.short	0x0100
        /*02ba*/ 	.byte	0x08
	.zero		1


	//   ....[28]....
        /*02bc*/ 	.word	0x000009c0
        /*02c0*/ 	.word	0x000000ff
        /*02c4*/ 	.word	0x000404d8
        /*02c8*/ 	.short	0x0100
        /*02ca*/ 	.byte	0x08
	.zero		1


	//   ....[29]....
        /*02cc*/ 	.word	0x000009d0
        /*02d0*/ 	.word	0x000000ff
        /*02d4*/ 	.word	0x000404f8
        /*02d8*/ 	.short	0x0100
        /*02da*/ 	.byte	0x08
	.zero		1


	//   ....[30]....
        /*02dc*/ 	.word	0x00000ad0
        /*02e0*/ 	.word	0x000000ff
        /*02e4*/ 	.word	0x000404b0
        /*02e8*/ 	.short	0x0100
        /*02ea*/ 	.byte	0x06
	.zero		1


	//   ....[31]....
        /*02ec*/ 	.word	0x000011b0
        /*02f0*/ 	.word	0x000000ff
        /*02f4*/ 	.word	0x00040450
        /*02f8*/ 	.short	0x010a
        /*02fa*/ 	.byte	0x06
	.zero		1


	//   ....[32]....
        /*02fc*/ 	.word	0x00001260
        /*0300*/ 	.word	0x000000ff
        /*0304*/ 	.word	0x00040400
        /*0308*/ 	.short	0x010a
        /*030a*/ 	.byte	0x07
	.zero		1


	//   ....[33]....
        /*030c*/ 	.word	0x00001280
        /*0310*/ 	.word	0x000000ff
        /*0314*/ 	.word	0xfffffff8
        /*0318*/ 	.short	0x010a
        /*031a*/ 	.byte	0x05
	.zero		1


	//   ....[34]....
        /*031c*/ 	.word	0x00003470
        /*0320*/ 	.word	0x0000001a
        /*0324*/ 	.word	0x00000000
        /*0328*/ 	.short	0x0101
        /*032a*/ 	.byte	0x28
	.zero		1


	//   ....[35]....
        /*032c*/ 	.word	0x000036c0
        /*0330*/ 	.word	0x000000ff
        /*0334*/ 	.word	0x00040400
        /*0338*/ 	.short	0x010a
        /*033a*/ 	.byte	0x0a
	.zero		1


	//   ....[36]....
        /*033c*/ 	.word	0x000045c0
        /*0340*/ 	.word	0x000000ff
        /*0344*/ 	.word	0x00000000
        /*0348*/ 	.short	0x0101
        /*034a*/ 	.byte	0x07
	.zero		1


	//   ....[37]....
        /*034c*/ 	.word	0x00004760
        /*0350*/ 	.word	0x000000ff
        /*0354*/ 	.word	0x00040400
        /*0358*/ 	.short	0x010a
        /*035a*/ 	.byte	0x0a
	.zero		1


	//   ....[38]....
        /*035c*/ 	.word	0x000069f0
        /*0360*/ 	.word	0x000000ff
        /*0364*/ 	.word	0x00040400
        /*0368*/ 	.short	0x010a
        /*036a*/ 	.byte	0x0b
	.zero		1


	//   ....[39]....
        /*036c*/ 	.word	0x00007070
        /*0370*/ 	.word	0x000000ff
        /*0374*/ 	.word	0x00040400
        /*0378*/ 	.short	0x010a
        /*037a*/ 	.byte	0x0b
	.zero		1


	//   ....[40]....
        /*037c*/ 	.word	0x00007f80
        /*0380*/ 	.word	0x000000ff
        /*0384*/ 	.word	0x00000000
        /*0388*/ 	.short	0x0101
        /*038a*/ 	.byte	0x0b
	.zero		1


	//   ....[41]....
        /*038c*/ 	.word	0x00008030
        /*0390*/ 	.word	0x000000ff
        /*0394*/ 	.word	0x00000000
        /*0398*/ 	.short	0x0101
        /*039a*/ 	.byte	0x06
	.zero		1


	//   ....[42]....
        /*039c*/ 	.word	0x000081d0
        /*03a0*/ 	.word	0x000000ff
        /*03a4*/ 	.word	0x00000000
        /*03a8*/ 	.short	0x0101
        /*03aa*/ 	.byte	0x05
	.zero		1


	//   ....[43]....
        /*03ac*/ 	.word	0x00008250
        /*03b0*/ 	.word	0x000000ff
        /*03b4*/ 	.word	0x00000000
        /*03b8*/ 	.short	0x0101
        /*03ba*/ 	.byte	0x04
	.zero		1


	//   ....[44]....
        /*03bc*/ 	.word	0x00008a50
        /*03c0*/ 	.word	0x000000ff
        /*03c4*/ 	.word	0x00040498
        /*03c8*/ 	.short	0x010a
        /*03ca*/ 	.byte	0x04
	.zero		1


	//   ....[45]....
        /*03cc*/ 	.word	0x0000a4a0
        /*03d0*/ 	.word	0x00000000
        /*03d4*/ 	.word	0x00040490
        /*03d8*/ 	.short	0x0101
        /*03da*/ 	.byte	0x05
	.zero		1


	//   ....[46]....
        /*03dc*/ 	.word	0x0000a850
        /*03e0*/ 	.word	0x00000007
        /*03e4*/ 	.word	0x00040460
        /*03e8*/ 	.short	0x010a
        /*03ea*/ 	.byte	0x3f
	.zero		1


	//   ....[47]....
        /*03ec*/ 	.word	0x0000ac20
        /*03f0*/ 	.word	0x00000007
        /*03f4*/ 	.word	0x000404b0
        /*03f8*/ 	.short	0x0101
        /*03fa*/ 	.byte	0x3f
	.zero		1


	//   ....[48]....
        /*03fc*/ 	.word	0x0000ac30
        /*0400*/ 	.word	0x00000007
        /*0404*/ 	.word	0x000404b0
        /*0408*/ 	.short	0x010a
        /*040a*/ 	.byte	0x3f
	.zero		1


	//   ....[49]....
        /*040c*/ 	.word	0x0000acd0
        /*0410*/ 	.word	0x00000004
        /*0414*/ 	.word	0x00040460
        /*0418*/ 	.short	0x010a
        /*041a*/ 	.byte	0x3f
	.zero		1


	//   ....[50]....
        /*041c*/ 	.word	0x0000b3a0
        /*0420*/ 	.word	0x00000008
        /*0424*/ 	.word	0x00040428
        /*0428*/ 	.short	0x010a
        /*042a*/ 	.byte	0x3f
	.zero		1


	//   ....[51]....
        /*042c*/ 	.word	0x0000b750
        /*0430*/ 	.word	0x00000005
        /*0434*/ 	.word	0x000404b0
        /*0438*/ 	.short	0x0101
        /*043a*/ 	.byte	0x3f
	.zero		1


	//   ....[52]....
        /*043c*/ 	.word	0x0000b760
        /*0440*/ 	.word	0x00000005
        /*0444*/ 	.word	0x000404b0
        /*0448*/ 	.short	0x010a
        /*044a*/ 	.byte	0x3f
	.zero		1


	//   ....[53]....
        /*044c*/ 	.word	0x0000b810
        /*0450*/ 	.word	0x00000007
        /*0454*/ 	.word	0x00040428
        /*0458*/ 	.short	0x010a
        /*045a*/ 	.byte	0x3f
	.zero		1


	//   ....[54]....
        /*045c*/ 	.word	0x0000bc50
        /*0460*/ 	.word	0x00000006
        /*0464*/ 	.word	0x00040428
        /*0468*/ 	.short	0x010a
        /*046a*/ 	.byte	0x3f
	.zero		1


	//   ....[55]....
        /*046c*/ 	.word	0x0000c020
        /*0470*/ 	.word	0x00000006
        /*0474*/ 	.word	0x00040428
        /*0478*/ 	.short	0x010a
        /*047a*/ 	.byte	0x3f
	.zero		1


	//   ....[56]....
        /*047c*/ 	.word	0x0000c440
        /*0480*/ 	.word	0x00000003
        /*0484*/ 	.word	0x00040450
        /*0488*/ 	.short	0x010a
        /*048a*/ 	.byte	0x3f
	.zero		1


	//   ....[57]....
        /*048c*/ 	.word	0x0000c4a0
        /*0490*/ 	.word	0x00000005
        /*0494*/ 	.word	0x00040400
        /*0498*/ 	.short	0x010a
        /*049a*/ 	.byte	0x3f
	.zero		1


	//   ....[58]....
        /*049c*/ 	.word	0x0000c500
        /*04a0*/ 	.word	0x00000000
        /*04a4*/ 	.word	0xfffffff8
        /*04a8*/ 	.short	0x010a
        /*04aa*/ 	.byte	0x3f
	.zero		1


	//   ....[59]....
        /*04ac*/ 	.word	0x0000c560
        /*04b0*/ 	.word	0x00000007
        /*04b4*/ 	.word	0x00040400
        /*04b8*/ 	.short	0x010a
        /*04ba*/ 	.byte	0x3f
	.zero		1


	//   ....[60]....
        /*04bc*/ 	.word	0x0000c5c0
        /*04c0*/ 	.word	0x00000005
        /*04c4*/ 	.word	0x00040400
        /*04c8*/ 	.short	0x010a
        /*04ca*/ 	.byte	0x3f
	.zero		1


	//   ....[61]....
        /*04cc*/ 	.word	0x0000c620
        /*04d0*/ 	.word	0x00000008
        /*04d4*/ 	.word	0x00040400
        /*04d8*/ 	.short	0x010a
        /*04da*/ 	.byte	0x3f
	.zero		1


	//   ....[62]....
        /*04dc*/ 	.word	0x0000c680
        /*04e0*/ 	.word	0x00000003
        /*04e4*/ 	.word	0x00040498
        /*04e8*/ 	.short	0x010a
        /*04ea*/ 	.byte	0x3f
	.zero		1


	//   ....[63]....
        /*04ec*/ 	.word	0x0000c750
        /*04f0*/ 	.word	0x00000007
        /*04f4*/ 	.word	0x00040460
        /*04f8*/ 	.short	0x010a
        /*04fa*/ 	.byte	0x3f
	.zero		1


	//   ....[64]....
        /*04fc*/ 	.word	0x0000c7a0
        /*0500*/ 	.word	0x00000007
        /*0504*/ 	.word	0x000404b0
        /*0508*/ 	.short	0x010a
        /*050a*/ 	.byte	0x3f
	.zero		1


	//   ....[65]....
        /*050c*/ 	.word	0x0000c7f0
        /*0510*/ 	.word	0x00000004
        /*0514*/ 	.word	0x00040460
        /*0518*/ 	.short	0x010a
        /*051a*/ 	.byte	0x3f
	.zero		1


	//   ....[66]....
        /*051c*/ 	.word	0x0000c8c0
        /*0520*/ 	.word	0x00000008
        /*0524*/ 	.word	0x00040428
        /*0528*/ 	.short	0x010a
        /*052a*/ 	.byte	0x3f
	.zero		1


	//   ....[67]....
        /*052c*/ 	.word	0x0000c910
        /*0530*/ 	.word	0x00000005
        /*0534*/ 	.word	0x000404b0
        /*0538*/ 	.short	0x010a
        /*053a*/ 	.byte	0x3f
	.zero		1


	//   ....[68]....
        /*053c*/ 	.word	0x0000c960
        /*0540*/ 	.word	0x00000007
        /*0544*/ 	.word	0x00040428
        /*0548*/ 	.short	0x010a
        /*054a*/ 	.byte	0x3f
	.zero		1


	//   ....[69]....
        /*054c*/ 	.word	0x0000c9b0
        /*0550*/ 	.word	0x00000006
        /*0554*/ 	.word	0x00040428
        /*0558*/ 	.short	0x010a
        /*055a*/ 	.byte	0x3f
	.zero		1


	//   ....[70]....
        /*055c*/ 	.word	0x0000ca00
        /*0560*/ 	.word	0x00000006
        /*0564*/ 	.word	0x00040428
        /*0568*/ 	.short	0x010a
        /*056a*/ 	.byte	0x3f
	.zero		1


	//----- nvinfo : EIATTR_NUM_MBARRIERS
	.align		4
.L_38:
        /*056c*/ 	.byte	0x03, 0x38
        /*056e*/ 	.short	0x001f


	//----- nvinfo : EIATTR_EXIT_INSTR_OFFSETS
	.align		4
        /*0570*/ 	.byte	0x04, 0x1c
        /*0572*/ 	.short	(.L_40 - .L_39)


	//   ....[0]....
.L_39:
        /*0574*/ 	.word	0x00000b30


	//   ....[1]....
        /*0578*/ 	.word	0x00000ba0


	//   ....[2]....
        /*057c*/ 	.word	0x0000a4c0


	//   ....[3]....
        /*0580*/ 	.word	0x0000a520


	//   ....[4]....
        /*0584*/ 	.word	0x0000a550


	//   ....[5]....
        /*0588*/ 	.word	0x0000b090


	//   ....[6]....
        /*058c*/ 	.word	0x0000b0c0


	//   ....[7]....
        /*0590*/ 	.word	0x0000c420


	//----- nvinfo : EIATTR_MAX_THREADS
	.align		4
.L_40:
        /*0594*/ 	.byte	0x04, 0x05
        /*0596*/ 	.short	(.L_42 - .L_41)
.L_41:
        /*0598*/ 	.word	0x00000180
        /*059c*/ 	.word	0x00000001
        /*05a0*/ 	.word	0x00000001


	//----- nvinfo : EIATTR_CRS_STACK_SIZE
	.align		4
.L_42:
        /*05a4*/ 	.byte	0x04, 0x1e
        /*05a6*/ 	.short	(.L_44 - .L_43)
.L_43:
        /*05a8*/ 	.word	0x00000000


	//----- nvinfo : EIATTR_CBANK_PARAM_SIZE
	.align		4
.L_44:
        /*05ac*/ 	.byte	0x03, 0x19
        /*05ae*/ 	.short	0x0870


	//----- nvinfo : EIATTR_PARAM_CBANK
	.align		4
        /*05b0*/ 	.byte	0x04, 0x0a
        /*05b2*/ 	.short	(.L_46 - .L_45)
	.align		4
.L_45:
        /*05b4*/ 	.word	index@(.nv.constant0._ZN7cutlass13device_kernelINS_4fmha6kernel28FmhaKernelTmaWarpSpecializedINS1_10collective30FmhaMainloopTmaWarpSpecializedINS_10bfloat16_tEffN4cute5tupleIJNS7_1CILi128EEESA_NS9_ILi160EEEEEENS8_IJiNS9_ILi1EEENS8_IJiiEEEEEESF_SF_NS4_13DefaultFusionEJNS2_6OptionILNS2_3TagE0ENS9_ILb1EEEEENSH_ILSI_2ESJ_EEEEENS4_15FmhaFwdEpilogueIS6_fNS8_IJNS9_ILi64EEESB_SA_EEEEENS2_23PersistentTileSchedulerEJSK_SL_EEEEEvNT_6ParamsE)
        /*05b8*/ 	.short	0x0210
        /*05ba*/ 	.short	0x0870


	//----- nvinfo : EIATTR_SW_WAR
	.align		4
.L_46:
        /*05bc*/ 	.byte	0x04, 0x36
        /*05be*/ 	.short	(.L_48 - .L_47)
.L_47:
        /*05c0*/ 	.word	0x00000008
.L_48:


//--------------------- .nv.callgraph             --------------------------
	.section	.nv.callgraph,"",@"SHT_CUDA_CALLGRAPH"
	.align	4
	.sectionentsize	8
	.align		4
        /*0000*/ 	.word	0x00000000
	.align		4
        /*0004*/ 	.word	0xffffffff
	.align		4
        /*0008*/ 	.word	index@(_ZN7cutlass13device_kernelINS_4fmha6kernel28FmhaKernelTmaWarpSpecializedINS1_10collective30FmhaMainloopTmaWarpSpecializedINS_10bfloat16_tEffN4cute5tupleIJNS7_1CILi128EEESA_NS9_ILi160EEEEEENS8_IJiNS9_ILi1EEENS8_IJiiEEEEEESF_SF_NS4_13DefaultFusionEJNS2_6OptionILNS2_3TagE0ENS9_ILb1EEEEENSH_ILSI_2ESJ_EEEEENS4_15FmhaFwdEpilogueIS6_fNS8_IJNS9_ILi64EEESB_SA_EEEEENS2_23PersistentTileSchedulerEJSK_SL_EEEEEvNT_6ParamsE)
	.align		4
        /*000c*/ 	.word	index@(__assertfail)
	.align		4
        /*0010*/ 	.word	0x00000000
	.align		4
        /*0014*/ 	.word	0xfffffffe
	.align		4
        /*0018*/ 	.word	0x00000000
	.align		4
        /*001c*/ 	.word	0xfffffffd
	.align		4
        /*0020*/ 	.word	0x00000000
	.align		4
        /*0024*/ 	.word	0xfffffffc


//--------------------- .nv.constant4             --------------------------
	.section	.nv.constant4,"a",@progbits
	.align	8
	.align		8
.nv.constant4:
        /*0000*/ 	.dword	__assertfail
	.align		8
        /*0008*/ 	.dword	__unnamed_1
	.align		8
        /*0010*/ 	.dword	__unnamed_2
	.align		8
        /*0018*/ 	.dword	_ZN39_INTERNAL_ef324472_4_k_cu_92c43f27_29224cuda3std3__45__cpo5beginE
	.align		8
        /*0020*/ 	.dword	_ZN39_INTERNAL_ef324472_4_k_cu_92c43f27_29224cuda3std3__45__cpo3endE
	.align		8
        /*0028*/ 	.dword	_ZN39_INTERNAL_ef324472_4_k_cu_92c43f27_29224cuda3std3__45__cpo6cbeginE
	.align		8
        /*0030*/ 	.dword	_ZN39_INTERNAL_ef324472_4_k_cu_92c43f27_29224cuda3std3__45__cpo4cendE
	.align		8
        /*0038*/ 	.dword	_ZN39_INTERNAL_ef324472_4_k_cu_92c43f27_29224cuda3std3__441_GLOBAL__N__ef324472_4_k_cu_92c43f27_29226ignoreE
	.align		8
        /*0040*/ 	.dword	_ZN39_INTERNAL_ef324472_4_k_cu_92c43f27_29224cuda3std3__419piecewise_constructE
	.align		8
        /*0048*/ 	.dword	_ZN39_INTERNAL_ef324472_4_k_cu_92c43f27_29224cuda3std3__48in_placeE
	.align		8
        /*0050*/ 	.dword	_ZN39_INTERNAL_ef324472_4_k_cu_92c43f27_29224cuda3std6ranges3__45__cpo4swapE
	.align		8
        /*0058*/ 	.dword	_ZN39_INTERNAL_ef324472_4_k_cu_92c43f27_29224cuda3std6ranges3__45__cpo9iter_moveE
	.align		8
        /*0060*/ 	.dword	_ZN39_INTERNAL_ef324472_4_k_cu_92c43f27_29224cute7productE
	.align		8
        /*0068*/ 	.dword	_ZN39_INTERNAL_ef324472_4_k_cu_92c43f27_29224cute1_E
	.align		8
        /*0070*/ 	.dword	$str$24
	.align		8
        /*0078*/ 	.dword	$str$25


//--------------------- .text._ZN7cutlass13device_kernelINS_4fmha6kernel28FmhaKernelTmaWarpSpecializedINS1_10collective30FmhaMainloopTmaWarpSpecializedINS_10bfloat16_tEffN4cute5tupleIJNS7_1CILi128EEESA_NS9_ILi160EEEEEENS8_IJiNS9_ILi1EEENS8_IJiiEEEEEESF_SF_NS4_13DefaultFusionEJNS2_6OptionILNS2_3TagE0ENS9_ILb1EEEEENSH_ILSI_2ESJ_EEEEENS4_15FmhaFwdEpilogueIS6_fNS8_IJNS9_ILi64EEESB_SA_EEEEENS2_23PersistentTileSchedulerEJSK_SL_EEEEEvNT_6ParamsE --------------------------
	.section	.text._ZN7cutlass13device_kernelINS_4fmha6kernel28FmhaKernelTmaWarpSpecializedINS1_10collective30FmhaMainloopTmaWarpSpecializedINS_10bfloat16_tEffN4cute5tupleIJNS7_1CILi128EEESA_NS9_ILi160EEEEEENS8_IJiNS9_ILi1EEENS8_IJiiEEEEEESF_SF_NS4_13DefaultFusionEJNS2_6OptionILNS2_3TagE0ENS9_ILb1EEEEENSH_ILSI_2ESJ_EEEEENS4_15FmhaFwdEpilogueIS6_fNS8_IJNS9_ILi64EEESB_SA_EEEEENS2_23PersistentTileSchedulerEJSK_SL_EEEEEvNT_6ParamsE,"ax",@progbits
	.align	128
.text._ZN7cutlass13device_kernelINS_4fmha6kernel28FmhaKernelTmaWarpSpecializedINS1_10collective30FmhaMainloopTmaWarpSpecializedINS_10bfloat16_tEffN4cute5tupleIJNS7_1CILi128EEESA_NS9_ILi160EEEEEENS8_IJiNS9_ILi1EEENS8_IJiiEEEEEESF_SF_NS4_13DefaultFusionEJNS2_6OptionILNS2_3TagE0ENS9_ILb1EEEEENSH_ILSI_2ESJ_EEEEENS4_15FmhaFwdEpilogueIS6_fNS8_IJNS9_ILi64EEESB_SA_EEEEENS2_23PersistentTileSchedulerEJSK_SL_EEEEEvNT_6ParamsE:
        .type           _ZN7cutlass13device_kernelINS_4fmha6kernel28FmhaKernelTmaWarpSpecializedINS1_10collective30FmhaMainloopTmaWarpSpecializedINS_10bfloat16_tEffN4cute5tupleIJNS7_1CILi128EEESA_NS9_ILi160EEEEEENS8_IJiNS9_ILi1EEENS8_IJiiEEEEEESF_SF_NS4_13DefaultFusionEJNS2_6OptionILNS2_3TagE0ENS9_ILb1EEEEENSH_ILSI_2ESJ_EEEEENS4_15FmhaFwdEpilogueIS6_fNS8_IJNS9_ILi64EEESB_SA_EEEEENS2_23PersistentTileSchedulerEJSK_SL_EEEEEvNT_6ParamsE,@function
        .size           _ZN7cutlass13device_kernelINS_4fmha6kernel28FmhaKernelTmaWarpSpecializedINS1_10collective30FmhaMainloopTmaWarpSpecializedINS_10bfloat16_tEffN4cute5tupleIJNS7_1CILi128EEESA_NS9_ILi160EEEEEENS8_IJiNS9_ILi1EEENS8_IJiiEEEEEESF_SF_NS4_13DefaultFusionEJNS2_6OptionILNS2_3TagE0ENS9_ILb1EEEEENSH_ILSI_2ESJ_EEEEENS4_15FmhaFwdEpilogueIS6_fNS8_IJNS9_ILi64EEESB_SA_EEEEENS2_23PersistentTileSchedulerEJSK_SL_EEEEEvNT_6ParamsE,(.L_x_138 - _ZN7cutlass13device_kernelINS_4fmha6kernel28FmhaKernelTmaWarpSpecializedINS1_10collective30FmhaMainloopTmaWarpSpecializedINS_10bfloat16_tEffN4cute5tupleIJNS7_1CILi128EEESA_NS9_ILi160EEEEEENS8_IJiNS9_ILi1EEENS8_IJiiEEEEEESF_SF_NS4_13DefaultFusionEJNS2_6OptionILNS2_3TagE0ENS9_ILb1EEEEENSH_ILSI_2ESJ_EEEEENS4_15FmhaFwdEpilogueIS6_fNS8_IJNS9_ILi64EEESB_SA_EEEEENS2_23PersistentTileSchedulerEJSK_SL_EEEEEvNT_6ParamsE)
        .other          _ZN7cutlass13device_kernelINS_4fmha6kernel28FmhaKernelTmaWarpSpecializedINS1_10collective30FmhaMainloopTmaWarpSpecializedINS_10bfloat16_tEffN4cute5tupleIJNS7_1CILi128EEESA_NS9_ILi160EEEEEENS8_IJiNS9_ILi1EEENS8_IJiiEEEEEESF_SF_NS4_13DefaultFusionEJNS2_6OptionILNS2_3TagE0ENS9_ILb1EEEEENSH_ILSI_2ESJ_EEEEENS4_15FmhaFwdEpilogueIS6_fNS8_IJNS9_ILi64EEESB_SA_EEEEENS2_23PersistentTileSchedulerEJSK_SL_EEEEEvNT_6ParamsE,@"STO_CUDA_ENTRY STV_DEFAULT"
_ZN7cutlass13device_kernelINS_4fmha6kernel28FmhaKernelTmaWarpSpecializedINS1_10collective30FmhaMainloopTmaWarpSpecializedINS_10bfloat16_tEffN4cute5tupleIJNS7_1CILi128EEESA_NS9_ILi160EEEEEENS8_IJiNS9_ILi1EEENS8_IJiiEEEEEESF_SF_NS4_13DefaultFusionEJNS2_6OptionILNS2_3TagE0ENS9_ILb1EEEEENSH_ILSI_2ESJ_EEEEENS4_15FmhaFwdEpilogueIS6_fNS8_IJNS9_ILi64EEESB_SA_EEEEENS2_23PersistentTileSchedulerEJSK_SL_EEEEEvNT_6ParamsE:
[----:B------:R-:W1:Y:S01]  /*0000*/  LDC R1, c[0x0][0x28] ;  /* 0x00000a00ff017b82 */ /* 0x000e620000000800 */
[----:B------:R-:W2:Y:S07]  /*0010*/  S2R R2, SR_TID.X ;  /* 0x0000000000027919 */ /* 0x000eae0000002100 */
[----:B------:R-:W3:Y:S01]  /*0020*/  S2UR UR6, SR_CTAID.X ;  /* 0x00000000000679c3 */ /* 0x000ee20000002500 */
[----:B------:R-:W-:Y:S01]  /*0030*/  ELECT P1, URZ, PT ;  /* 0x00000000003f782f */ /* 0x000fe20003820000 */
[----:B------:R-:W-:Y:S01]  /*0040*/  BSSY B0, `(.L_x_0) ;  /* 0x0000018000007945 */ /* 0x000fe20003800000 */
[----:B---3--:R-:W-:-:S02]  /*0050*/  MOV R17, UR6 ;  /* 0x0000000600117c02 */ /* 0x008fc40008000f00 */
[----:B--2---:R-:W-:-:S05]  /*0060*/  SHF.R.U32.HI R0, RZ, 0x5, R2 ;  /* 0x00000005ff007819 */ /* 0x004fca0000011602 */
[----:B------:R-:W2:Y:S02]  /*0070*/  SHFL.IDX PT, R3, R0, RZ, 0x1f ;  /* 0x00001fff00037589 */ /* 0x000ea400000e0000 */
[----:B--2---:R-:W-:Y:S02]  /*0080*/  R2UR UR4, R3 ;  /* 0x00000000030472ca */ /* 0x004fe400000e0000 */
[----:B------:R-:W-:-:S06]  /*0090*/  SHF.R.U32.HI R3, RZ, 0x7, R2 ;  /* 0x00000007ff037819 */ /* 0x000fcc0000011602 */
[----:B------:R-:W2:Y:S05]  /*00a0*/  SHFL.IDX PT, R3, R3, RZ, 0x1f ;  /* 0x00001fff03037589 */ /* 0x000eaa00000e0000 */
[----:B------:R-:W-:Y:S02]  /*00b0*/  USHF.R.S32.HI UR5, URZ, 0x1f, UR4 ;  /* 0x0000001f3f057899 */ /* 0x000fe40008011404 */
[----:B------:R-:W-:Y:S02]  /*00c0*/  ISETP.EQ.AND P2, PT, RZ, UR4, P1 ;  /* 0x00000004ff007c0c */ /* 0x000fe40008f42270 */
[----:B------:R-:W-:-:S04]  /*00d0*/  ULEA.HI UR5, UR5, UR4, URZ, 0x2 ;  /* 0x0000000405057291 */ /* 0x000fc8000f8f103f */
[----:B------:R-:W-:-:S04]  /*00e0*/  ULOP3.LUT UR5, UR5, 0xfffffffc, URZ, 0xc0, !UPT ;  /* 0xfffffffc05057892 */ /* 0x000fc8000f8ec03f */
[----:B------:R-:W-:-:S03]  /*00f0*/  UIADD3 UR5, UR4, -UR5, URZ ;  /* 0x8000000504057290 */ /* 0x000fc6000fffe03f */
[----:B-1----:R-:W-:Y:S09]  /*0100*/  @!P2 BRA `(.L_x_1) ;  /* 0x00000000002ca947 */ /* 0x002ff20003800000 */
[----:B------:R-:W-:Y:S02]  /*0110*/  ULDC.64 UR6, c[0x0][0x198] ;  /* 0x0000660000067ab9 */ /* 0x000fe40000000a00 */
[----:B------:R-:W-:Y:S02]  /*0120*/  UIADD3 UR8, UP0, UR6, 0xf0, URZ ;  /* 0x000000f006087890 */ /* 0x000fe4000ff1e03f */
[----:B------:R-:W-:Y:S02]  /*0130*/  UIADD3 UR10, UP1, UR6, 0x1f0, URZ ;  /* 0x000001f0060a7890 */ /* 0x000fe4000ff3e03f */
[----:B------:R-:W-:Y:S02]  /*0140*/  UIADD3 UR6, UP2, UR6, 0x2f0, URZ ;  /* 0x000002f006067890 */ /* 0x000fe4000ff5e03f */
[----:B------:R-:W-:Y:S02]  /*0150*/  UIADD3.X UR9, URZ, UR7, URZ, UP0, !UPT ;  /* 0x000000073f097290 */ /* 0x000fe400087fe43f */
[----:B------:R-:W-:-:S02]  /*0160*/  UIADD3.X UR11, URZ, UR7, URZ, UP1, !UPT ;  /* 0x000000073f0b7290 */ /* 0x000fc40008ffe43f */
[----:B------:R-:W-:-:S05]  /*0170*/  UIADD3.X UR7, URZ, UR7, URZ, UP2, !UPT ;  /* 0x000000073f077290 */ /* 0x000fca00097fe43f */
[----:B------:R1:W-:Y:S02]  /*0180*/  UTMACCTL.PF [UR8] ;  /* 0x00000000080079b9 */ /* 0x0003e40008040000 */
[----:B------:R1:W-:Y:S02]  /*0190*/  UTMACCTL.PF [UR10] ;  /* 0x000000000a0079b9 */ /* 0x0003e40008040000 */
[----:B------:R1:W-:Y:S02]  /*01a0*/  UTMACCTL.PF [UR6] ;  /* 0x00000000060079b9 */ /* 0x0003e40008040000 */
[----:B-1----:R-:W-:Y:S01]  /*01b0*/  NOP ;  /* 0x0000000000007918 */ /* 0x002fe20000000000 */
.L_x_1:
[----:B------:R-:W-:Y:S05]  /*01c0*/  BSYNC B0 ;  /* 0x0000000000007941 */ /* 0x000fea0003800000 */
.L_x_0:
[----:B------:R-:W1:Y:S01]  /*01d0*/  SHFL.IDX PT, R4, R0, RZ, 0x1f ;  /* 0x00001fff00047589 */ /* 0x000e6200000e0000 */
[----:B--2---:R-:W-:Y:S01]  /*01e0*/  R2UR UR57, R3 ;  /* 0x00000000033972ca */ /* 0x004fe200000e0000 */
[----:B------:R-:W-:Y:S02]  /*01f0*/  UISETP.NE.AND UP0, UPT, UR5, 0x1, UPT ;  /* 0x000000010500788c */ /* 0x000fe4000bf05270 */
[----:B------:R-:W-:-:S10]  /*0200*/  UISETP.NE.AND UP1, UPT, UR5, 0x2, UPT ;  /* 0x000000020500788c */ /* 0x000fd4000bf25270 */
[----:B------:R-:W-:Y:S02]  /*0210*/  UIADD3 UR10, UR57, -0x1, URZ ;  /* 0xffffffff390a7890 */ /* 0x000fe4000fffe03f */
[----:B------:R-:W-:Y:S02]  /*0220*/  UISETP.EQ.AND UP2, UPT, UR57, URZ, !UP0 ;  /* 0x0000003f3900728c */ /* 0x000fe4000c742270 */
[----:B------:R-:W-:Y:S02]  /*0230*/  UISETP.GE.U32.AND UP4, UPT, UR10, 0x4, UPT ;  /* 0x000000040a00788c */ /* 0x000fe4000bf86070 */
[----:B------:R-:W-:Y:S02]  /*0240*/  USEL UR4, URZ, 0x1, !UP2 ;  /* 0x000000013f047887 */ /* 0x000fe4000d000000 */
[----:B------:R-:W-:Y:S01]  /*0250*/  UISETP.EQ.AND UP3, UPT, UR57, URZ, !UP1 ;  /* 0x0000003f3900728c */ /* 0x000fe2000cf62270 */
[----:B-1----:R-:W-:Y:S01]  /*0260*/  ISETP.NE.AND P0, PT, R4, RZ, PT ;  /* 0x000000ff0400720c */ /* 0x002fe20003f05270 */
[----:B------:R-:W-:Y:S01]  /*0270*/  USEL UR4, UR4, 0x2, UP4 ;  /* 0x0000000204047887 */ /* 0x000fe2000a000000 */
[----:B------:R-:W-:Y:S01]  /*0280*/  MOV R4, UR5 ;  /* 0x0000000500047c02 */ /* 0x000fe20008000f00 */
[----:B------:R-:W-:-:S04]  /*0290*/  USEL UR61, URZ, 0x1, !UP3 ;  /* 0x000000013f3d7887 */ /* 0x000fc8000d800000 */
[----:B------:R-:W-:Y:S01]  /*02a0*/  USEL UR61, UR61, 0x2, UP4 ;  /* 0x000000023d3d7887 */ /* 0x000fe2000a000000 */
[----:B------:R-:W-:-:S05]  /*02b0*/  MOV R16, UR4 ;  /* 0x0000000400107c02 */ /* 0x000fca0008000f00 */
[----:B------:R-:W-:Y:S06]  /*02c0*/  @P0 BRA `(.L_x_2) ;  /* 0x0000000000480947 */ /* 0x000fec0003800000 */
[----:B------:R-:W1:Y:S01]  /*02d0*/  S2UR UR8, SR_CgaCtaId ;  /* 0x00000000000879c3 */ /* 0x000e620000008800 */
[----:B------:R-:W-:Y:S01]  /*02e0*/  UMOV UR4, 0x400 ;  /* 0x0000040000047882 */ /* 0x000fe20000000000 */
[----:B------:R-:W-:Y:S01]  /*02f0*/  UMOV UR5, 0x1 ;  /* 0x0000000100057882 */ /* 0x000fe20000000000 */
[----:B------:R-:W-:Y:S01]  /*0300*/  UMOV UR6, 0x80 ;  /* 0x0000008000067882 */ /* 0x000fe20000000000 */
[----:B------:R-:W-:Y:S01]  /*0310*/  ELECT P0, URZ, PT ;  /* 0x00000000003f782f */ /* 0x000fe20003800000 */
[----:B------:R-:W-:-:S04]  /*0320*/  UIADD3 UR6, -UR6, 0x100000, URZ ;  /* 0x0010000006067890 */ /* 0x000fc8000fffe13f */
[----:B------:R-:W-:Y:S02]  /*0330*/  USHF.L.U32 UR7, UR6, 0xb, URZ ;  /* 0x0000000b06077899 */ /* 0x000fe4000800063f */
[----:B------:R-:W-:Y:S02]  /*0340*/  USHF.L.U32 UR6, UR6, 0x1, URZ ;  /* 0x0000000106067899 */ /* 0x000fe4000800063f */
[----:B-1----:R-:W-:Y:S02]  /*0350*/  ULEA UR8, UR8, UR4, 0x18 ;  /* 0x0000000408087291 */ /* 0x002fe4000f8ec03f */
[----:B------:R-:W-:-:S04]  /*0360*/  UIADD3 UR4, -UR5, 0x100000, URZ ;  /* 0x0010000005047890 */ /* 0x000fc8000fffe13f */
[----:B------:R-:W-:Y:S02]  /*0370*/  USHF.L.U32 UR5, UR4, 0xb, URZ ;  /* 0x0000000b04057899 */ /* 0x000fe4000800063f */
[----:B------:R-:W-:Y:S01]  /*0380*/  USHF.L.U32 UR4, UR4, 0x1, URZ ;  /* 0x0000000104047899 */ /* 0x000fe2000800063f */
[----:B------:R-:W1:Y:S11]  /*0390*/  FENCE.VIEW.ASYNC.S ;  /* 0x00000000000073c6 */ /* 0x000e760000000000 */
[----:B-1----:R1:W2:Y:S01]  /*03a0*/  SYNCS.EXCH.64 URZ, [UR8+0x40450], UR4 ;  /* 0x04045004083f75b2 */ /* 0x0022a20008000100 */
[----:B------:R1:W3:Y:S01]  /*03b0*/  SYNCS.EXCH.64 URZ, [UR8+0x40460], UR6 ;  /* 0x04046006083f75b2 */ /* 0x0002e20008000100 */
[----:B------:R1:W4:Y:S01]  /*03c0*/  SYNCS.EXCH.64 URZ, [UR8+0x40458], UR4 ;  /* 0x04045804083f75b2 */ /* 0x0003220008000100 */
[----:B------:R1:W1:Y:S01]  /*03d0*/  SYNCS.EXCH.64 URZ, [UR8+0x40468], UR6 ;  /* 0x04046806083f75b2 */ /* 0x0002620008000100 */
[----:B------:R-:W-:Y:S01]  /*03e0*/  NOP ;  /* 0x0000000000007918 */ /* 0x000fe20000000000 */
.L_x_2:
[----:B------:R-:W5:Y:S01]  /*03f0*/  SHFL.IDX PT, R3, R0, RZ, 0x1f ;  /* 0x00001fff00037589 */ /* 0x000f6200000e0000 */
[----:B------:R-:W-:Y:S01]  /*0400*/  NOP ;  /* 0x0000000000007918 */ /* 0x000fe20000000000 */
[----:B-----5:R-:W-:-:S13]  /*0410*/  ISETP.NE.AND P0, PT, R3, RZ, PT ;  /* 0x000000ff0300720c */ /* 0x020fda0003f05270 */
[----:B------:R-:W-:Y:S05]  /*0420*/  @P0 BRA `(.L_x_3) ;  /* 0x0000000000600947 */ /* 0x000fea0003800000 */
[----:B-1----:R-:W1:Y:S01]  /*0430*/  S2UR UR5, SR_CgaCtaId ;  /* 0x00000000000579c3 */ /* 0x002e620000008800 */
[----:B------:R-:W-:Y:S01]  /*0440*/  UMOV UR4, 0x400 ;  /* 0x0000040000047882 */ /* 0x000fe20000000000 */
[----:B------:R-:W-:Y:S01]  /*0450*/  UMOV UR6, 0x1 ;  /* 0x0000000100067882 */ /* 0x000fe20000000000 */
[----:B------:R-:W-:Y:S01]  /*0460*/  UMOV UR9, 0x100 ;  /* 0x0000010000097882 */ /* 0x000fe20000000000 */
[----:B------:R-:W-:-:S04]  /*0470*/  UIADD3 UR6, -UR6, 0x100000, URZ ;  /* 0x0010000006067890 */ /* 0x000fc8000fffe13f */
[----:B------:R-:W-:Y:S02]  /*0480*/  USHF.L.U32 UR7, UR6, 0xb, URZ ;  /* 0x0000000b06077899 */ /* 0x000fe4000800063f */
[----:B------:R-:W-:Y:S01]  /*0490*/  USHF.L.U32 UR6, UR6, 0x1, URZ ;  /* 0x0000000106067899 */ /* 0x000fe2000800063f */
[----:B------:R-:W-:Y:S01]  /*04a0*/  ELECT P0, URZ, PT ;  /* 0x00000000003f782f */ /* 0x000fe20003800000 */
[----:B-1----:R-:W-:Y:S02]  /*04b0*/  ULEA UR8, UR5, UR4, 0x18 ;  /* 0x0000000405087291 */ /* 0x002fe4000f8ec03f */
[----:B------:R-:W-:-:S04]  /*04c0*/  UIADD3 UR4, -UR9, 0x100000, URZ ;  /* 0x0010000009047890 */ /* 0x000fc8000fffe13f */
[----:B------:R-:W-:Y:S02]  /*04d0*/  USHF.L.U32 UR5, UR4, 0xb, URZ ;  /* 0x0000000b04057899 */ /* 0x000fe4000800063f */
[----:B------:R-:W-:Y:S01]  /*04e0*/  USHF.L.U32 UR4, UR4, 0x1, URZ ;  /* 0x0000000104047899 */ /* 0x000fe2000800063f */
[----:B------:R-:W1:Y:S03]  /*04f0*/  FENCE.VIEW.ASYNC.S ;  /* 0x00000000000073c6 */ /* 0x000e660000000000 */
[----:B-1----:R1:W1:Y:S08]  /*0500*/  SYNCS.EXCH.64 URZ, [UR8+0x40400], UR6 ;  /* 0x04040006083f75b2 */ /* 0x0022700008000100 */
[----:B------:R1:W1:Y:S01]  /*0510*/  SYNCS.EXCH.64 URZ, [UR8+0x40428], UR4 ;  /* 0x04042804083f75b2 */ /* 0x0002620008000100 */
        /* <DEDUP_REMOVED lines=8> */
[----:B------:R-:W-:Y:S01]  /*05a0*/  NOP ;  /* 0x0000000000007918 */ /* 0x000fe20000000000 */
.L_x_3:
        /* <DEDUP_REMOVED lines=21> */
[----:B------:R-:W-:Y:S01]  /*0700*/  NOP ;  /* 0x0000000000007918 */ /* 0x000fe20000000000 */
.L_x_4:
[----:B------:R-:W5:Y:S01]  /*0710*/  SHFL.IDX PT, R3, R0, RZ, 0x1f ;  /* 0x00001fff00037589 */ /* 0x000f6200000e0000 */
[----:B------:R-:W-:Y:S01]  /*0720*/  ELECT P0, URZ, PT ;  /* 0x00000000003f782f */ /* 0x000fe20003800000 */
[----:B------:R-:W-:Y:S01]  /*0730*/  NOP ;  /* 0x0000000000007918 */ /* 0x000fe20000000000 */
[----:B-1----:R-:W-:Y:S02]  /*0740*/  UMOV UR4, 0x80 ;  /* 0x0000008000047882 */ /* 0x002fe40000000000 */
[C---:B-----5:R-:W-:Y:S02]  /*0750*/  ISETP.NE.OR P0, PT, R3.reuse, RZ, !P0 ;  /* 0x000000ff0300720c */ /* 0x060fe40004705670 */
[----:B------:R-:W-:-:S11]  /*0760*/  ISETP.NE.AND P3, PT, R3, RZ, PT ;  /* 0x000000ff0300720c */ /* 0x000fd60003f65270 */
[----:B------:R-:W-:Y:S01]  /*0770*/  VOTEU.ALL UP2, P0 ;  /* 0x00000000003f7886 */ /* 0x000fe20000040000 */
[----:B------:R-:W-:Y:S01]  /*0780*/  VOTEU.ALL UP3, P0 ;  /* 0x00000000003f7886 */ /* 0x000fe20000060000 */
[----:B------:R-:W-:Y:S01]  /*0790*/  VOTEU.ALL UP4, P0 ;  /* 0x00000000003f7886 */ /* 0x000fe20000080000 */
[----:B------:R-:W-:Y:S02]  /*07a0*/  VOTEU.ALL UP5, P0 ;  /* 0x00000000003f7886 */ /* 0x000fe400000a0000 */
[----:B------:R-:W1:Y:S01]  /*07b0*/  @!UP2 S2UR UR7, SR_CgaCtaId ;  /* 0x000000000007a9c3 */ /* 0x000e620000008800 */
[----:B------:R-:W-:Y:S01]  /*07c0*/  @!UP2 UMOV UR6, 0x400 ;  /* 0x000004000006a882 */ /* 0x000fe20000000000 */
[----:B------:R-:W-:-:S04]  /*07d0*/  @!UP2 UIADD3 UR4, -UR4, 0x100000, URZ ;  /* 0x001000000404a890 */ /* 0x000fc8000fffe13f */
[----:B------:R-:W-:Y:S02]  /*07e0*/  @!UP2 USHF.L.U32 UR5, UR4, 0xb, URZ ;  /* 0x0000000b0405a899 */ /* 0x000fe4000800063f */
[----:B------:R-:W-:Y:S02]  /*07f0*/  @!UP2 USHF.L.U32 UR4, UR4, 0x1, URZ ;  /* 0x000000010404a899 */ /* 0x000fe4000800063f */
[----:B-1----:R-:W-:Y:S01]  /*0800*/  @!UP2 ULEA UR6, UR7, UR6, 0x18 ;  /* 0x000000060706a291 */ /* 0x002fe2000f8ec03f */
[----:B------:R-:W-:Y:S01]  /*0810*/  VOTEU.ALL UP2, P0 ;  /* 0x00000000003f7886 */ /* 0x000fe20000040000 */
[----:B------:R-:W1:Y:S10]  /*0820*/  FENCE.VIEW.ASYNC.S ;  /* 0x00000000000073c6 */ /* 0x000e740000000000 */
[----:B-1----:R1:W1:Y:S01]  /*0830*/  @!UP2 SYNCS.EXCH.64 URZ, [UR6+0x40490], UR4 ;  /* 0x04049004063fa5b2 */ /* 0x0022620008000100 */
[----:B------:R1:W1:Y:S01]  /*0840*/  @!UP3 SYNCS.EXCH.64 URZ, [UR6+0x40498], UR4 ;  /* 0x04049804063fb5b2 */ /* 0x0002620008000100 */
[----:B------:R1:W1:Y:S01]  /*0850*/  @!UP4 SYNCS.EXCH.64 URZ, [UR6+0x404a0], UR4 ;  /* 0x0404a004063fc5b2 */ /* 0x0002620008000100 */
[----:B------:R1:W1:Y:S01]  /*0860*/  @!UP5 SYNCS.EXCH.64 URZ, [UR6+0x404a8], UR4 ;  /* 0x0404a804063fd5b2 */ /* 0x0002620008000100 */
[----:B------:R-:W-:Y:S01]  /*0870*/  NOP ;  /* 0x0000000000007918 */ /* 0x000fe20000000000 */
[----:B------:R-:W-:Y:S05]  /*0880*/  @P3 BRA `(.L_x_5) ;  /* 0x0000000000583947 */ /* 0x000fea0003800000 */
[----:B-1----:R-:W1:Y:S01]  /*0890*/  S2UR UR5, SR_CgaCtaId ;  /* 0x00000000000579c3 */ /* 0x002e620000008800 */
[----:B------:R-:W-:Y:S01]  /*08a0*/  UMOV UR4, 0x400 ;  /* 0x0000040000047882 */ /* 0x000fe20000000000 */
[----:B------:R-:W-:Y:S01]  /*08b0*/  UMOV UR6, 0x20 ;  /* 0x0000002000067882 */ /* 0x000fe20000000000 */
[----:B------:R-:W-:Y:S01]  /*08c0*/  UMOV UR7, 0x80 ;  /* 0x0000008000077882 */ /* 0x000fe20000000000 */
[----:B------:R-:W-:Y:S01]  /*08d0*/  ELECT P0, URZ, PT ;  /* 0x00000000003f782f */ /* 0x000fe20003800000 */
[----:B-1----:R-:W-:Y:S02]  /*08e0*/  ULEA UR8, UR5, UR4, 0x18 ;  /* 0x0000000405087291 */ /* 0x002fe4000f8ec03f */
[----:B------:R-:W-:-:S04]  /*08f0*/  UIADD3 UR4, -UR6, 0x100000, URZ ;  /* 0x0010000006047890 */ /* 0x000fc8000fffe13f */
[----:B------:R-:W-:Y:S02]  /*0900*/  USHF.L.U32 UR5, UR4, 0xb, URZ ;  /* 0x0000000b04057899 */ /* 0x000fe4000800063f */
[----:B------:R-:W-:Y:S02]  /*0910*/  USHF.L.U32 UR4, UR4, 0x1, URZ ;  /* 0x0000000104047899 */ /* 0x000fe4000800063f */
        /* <DEDUP_REMOVED lines=13> */
.L_x_5:
[----:B------:R-:W-:Y:S01]  /*09f0*/  VOTEU.ANY UP2, P2 ;  /* 0x00000000003f7886 */ /* 0x000fe20001040100 */
[----:B-1----:R-:W-:Y:S01]  /*0a00*/  UMOV UR4, 0x40 ;  /* 0x0000004000047882 */ /* 0x002fe20000000000 */
[----:B------:R-:W-:Y:S01]  /*0a10*/  ISETP.NE.AND P3, PT, RZ, UR57, PT ;  /* 0x00000039ff007c0c */ /* 0x000fe2000bf65270 */
[----:B------:R-:W-:Y:S01]  /*0a20*/  NOP ;  /* 0x0000000000007918 */ /* 0x000fe20000000000 */
[----:B------:R-:W-:Y:S01]  /*0a30*/  ISETP.EQ.AND P0, PT, R4, 0x2, P1 ;  /* 0x000000020400780c */ /* 0x000fe20000f02270 */
[----:B------:R-:W1:Y:S01]  /*0a40*/  @UP2 S2UR UR7, SR_CgaCtaId ;  /* 0x00000000000729c3 */ /* 0x000e620000008800 */
[----:B------:R-:W-:Y:S01]  /*0a50*/  @UP2 UMOV UR6, 0x400 ;  /* 0x0000040000062882 */ /* 0x000fe20000000000 */
[----:B------:R-:W-:-:S04]  /*0a60*/  @UP2 UIADD3 UR4, -UR4, 0x100000, URZ ;  /* 0x0010000004042890 */ /* 0x000fc8000fffe13f */
[----:B------:R-:W-:Y:S02]  /*0a70*/  @UP2 USHF.L.U32 UR5, UR4, 0xb, URZ ;  /* 0x0000000b04052899 */ /* 0x000fe4000800063f */
[----:B------:R-:W-:Y:S02]  /*0a80*/  @UP2 USHF.L.U32 UR4, UR4, 0x1, URZ ;  /* 0x0000000104042899 */ /* 0x000fe4000800063f */
[----:B-1----:R-:W-:Y:S01]  /*0a90*/  @UP2 ULEA UR6, UR7, UR6, 0x18 ;  /* 0x0000000607062291 */ /* 0x002fe2000f8ec03f */
[----:B------:R-:W-:Y:S01]  /*0aa0*/  VOTEU.ANY UP2, P2 ;  /* 0x00000000003f7886 */ /* 0x000fe20001040100 */
[----:B------:R-:W-:Y:S01]  /*0ab0*/  ISETP.EQ.AND P2, PT, R4, 0x1, P1 ;  /* 0x000000010400780c */ /* 0x000fe20000f42270 */
[----:B------:R-:W1:Y:S09]  /*0ac0*/  FENCE.VIEW.ASYNC.S ;  /* 0x00000000000073c6 */ /* 0x000e720000000000 */
[----:B-1----:R1:W2:Y:S01]  /*0ad0*/  @UP2 SYNCS.EXCH.64 URZ, [UR6+0x404b0], UR4 ;  /* 0x0404b004063f25b2 */ /* 0x0022a20008000100 */
[----:B------:R-:W-:Y:S01]  /*0ae0*/  NOP ;  /* 0x0000000000007918 */ /* 0x000fe20000000000 */
[----:B--234-:R-:W-:Y:S06]  /*0af0*/  BAR.SYNC.DEFER_BLOCKING 0x0 ;  /* 0x0000000000007b1d */ /* 0x01cfec0000010000 */
[----:B------:R-:W-:Y:S05]  /*0b00*/  @!P3 BRA `(.L_x_6) ;  /* 0x000000980070b947 */ /* 0x000fea0003800000 */
[----:B------:R-:W-:-:S06]  /*0b10*/  UISETP.GT.U32.AND UP0, UPT, UR10, 0x3, UPT ;  /* 0x000000030a00788c */ /* 0x000fcc000bf04070 */
[----:B------:R-:W-:-:S13]  /*0b20*/  PLOP3.LUT P0, PT, PT, PT, UP0, 0x80, 0x0 ;  /* 0x000000000000781c */ /* 0x000fda0003f0f008 */
[----:B-1----:R-:W-:Y:S05]  /*0b30*/  @P0 EXIT ;  /* 0x000000000000094d */ /* 0x002fea0003800000 */
.L_x_7:
[----:B------:R-:W-:-:S08]  /*0b40*/  NOP ;  /* 0x0000000000007918 */ /* 0x000fd00000000000 */
[----:B------:R-:W1:Y:S02]  /*0b50*/  USETMAXREG.TRY_ALLOC.CTAPOOL UP0, 0xf0 ;  /* 0x000000f0000079c8 */ /* 0x000e640008000600 */
[----:B-1----:R-:W-:-:S13]  /*0b60*/  PLOP3.LUT P0, PT, PT, PT, UP0, 0x80, 0x0 ;  /* 0x000000000000781c */ /* 0x002fda0003f0f008 */
[----:B------:R-:W-:Y:S05]  /*0b70*/  @!P0 BRA `(.L_x_7) ;  /* 0xfffffffc00f08947 */ /* 0x000fea000383ffff */
[----:B------:R-:W-:Y:S02]  /*0b80*/  ULDC UR4, c[0x0][0xa00] ;  /* 0x0002800000047ab9 */ /* 0x000fe40000000800 */
[----:B------:R-:W-:-:S13]  /*0b90*/  ISETP.GE.AND P0, PT, R17, UR4, PT ;  /* 0x0000000411007c0c */ /* 0x000fda000bf06270 */
[----:B------:R-:W-:Y:S05]  /*0ba0*/  @P0 EXIT ;  /* 0x000000000000094d */ /* 0x000fea0003800000 */
[----:B------:R-:W-:Y:S01]  /*0bb0*/  UISETP.NE.AND UP0, UPT, UR57, 0x1, UPT ;  /* 0x000000013900788c */ /* 0x000fe2000bf05270 */
[----:B------:R-:W-:Y:S01]  /*0bc0*/  MOV R18, RZ ;  /* 0x000000ff00127202 */ /* 0x000fe20000000f00 */
[----:B------:R-:W-:Y:S01]  /*0bd0*/  UMOV UR47, URZ ;  /* 0x0000003f002f7c82 */ /* 0x000fe20008000000 */
[----:B------:R-:W-:Y:S01]  /*0be0*/  UMOV UR59, URZ ;  /* 0x0000003f003b7c82 */ /* 0x000fe20008000000 */
[----:B------:R-:W-:Y:S01]  /*0bf0*/  USEL UR4, URZ, 0x1, UP0 ;  /* 0x000000013f047887 */ /* 0x000fe20008000000 */
[----:B------:R-:W-:-:S05]  /*0c00*/  UMOV UR45, URZ ;  /* 0x0000003f002d7c82 */ /* 0x000fca0008000000 */
[----:B------:R-:W-:-:S07]  /*0c10*/  MOV R22, UR4 ;  /* 0x0000000400167c02 */ /* 0x000fce0008000f00 */
.L_x_69:
[----:B------:R-:W-:Y:S01]  /*0c20*/  ULDC UR8, c[0x0][0xa04] ;  /* 0x0002810000087ab9 */ /* 0x000fe20000000800 */
[----:B------:R-:W-:Y:S01]  /*0c30*/  R2UR UR60, R17 ;  /* 0x00000000113c72ca */ /* 0x000fe200000e0000 */
[----:B------:R-:W-:Y:S01]  /*0c40*/  UISETP.NE.AND UP0, UPT, UR8, 0x1, UPT ;  /* 0x000000010800788c */ /* 0x000fe2000bf05270 */
[----:B------:R-:W-:Y:S01]  /*0c50*/  ULDC UR4, c[0x0][0xa10] ;  /* 0x0002840000047ab9 */ /* 0x000fe20000000800 */
[----:B------:R-:W-:Y:S01]  /*0c60*/  ULDC UR44, c[0x0][0xa1c] ;  /* 0x00028700002c7ab9 */ /* 0x000fe20000000800 */
[----:B------:R-:W-:Y:S02]  /*0c70*/  UISETP.NE.AND UP1, UPT, UR4, 0x1, UPT ;  /* 0x000000010400788c */ /* 0x000fe4000bf25270 */
[----:B------:R-:W-:-:S06]  /*0c80*/  UISETP.NE.AND UP2, UPT, UR57, 0x1, UPT ;  /* 0x000000013900788c */ /* 0x000fcc000bf45270 */
[----:B------:R-:W-:Y:S01]  /*0c90*/  @UP0 ULDC.64 UR6, c[0x0][0xa08] ;  /* 0x0002820000060ab9 */ /* 0x000fe20000000a00 */
[----:B------:R-:W-:Y:S01]  /*0ca0*/  PLOP3.LUT P0, PT, PT, PT, UP2, 0x80, 0x0 ;  /* 0x000000000000781c */ /* 0x000fe20003f0f028 */
[----:B------:R-:W-:-:S03]  /*0cb0*/  UIMAD.WIDE.U32 UR4, UR60, UR6, URZ ;  /* 0x000000063c0472a5 */ /* 0x000fc6000f8e003f */
[----:B------:R-:W-:Y:S01]  /*0cc0*/  @UP1 ULDC UR6, c[0x0][0xa18] ;  /* 0x0002860000061ab9 */ /* 0x000fe20000000800 */
[----:B------:R-:W-:Y:S02]  /*0cd0*/  @UP0 USHF.R.U32.HI UR60, URZ, UR7, UR5 ;  /* 0x000000073f3c0299 */ /* 0x000fe40008011605 */
[----:B------:R-:W-:Y:S01]  /*0ce0*/  UISETP.NE.AND UP0, UPT, UR44, 0x1, UPT ;  /* 0x000000012c00788c */ /* 0x000fe2000bf05270 */
[----:B------:R-:W-:Y:S02]  /*0cf0*/  @UP1 ULDC UR4, c[0x0][0xa14] ;  /* 0x0002850000041ab9 */ /* 0x000fe40000000800 */
[----:B------:R-:W-:Y:S02]  /*0d00*/  UIMAD.WIDE.U32 UR4, UR60, UR4, URZ ;  /* 0x000000043c0472a5 */ /* 0x000fe4000f8e003f */
[----:B-1----:R-:W-:Y:S01]  /*0d10*/  IADD3 R0, RZ, -UR60, RZ ;  /* 0x8000003cff007c10 */ /* 0x002fe2000fffe0ff */
[----:B------:R-:W-:Y:S01]  /*0d20*/  UMOV UR58, UR60 ;  /* 0x0000003c003a7c82 */ /* 0x000fe20008000000 */
[----:B------:R-:W-:-:S03]  /*0d30*/  @UP1 USHF.R.U32.HI UR58, URZ, UR6, UR5 ;  /* 0x000000063f3a1299 */ /* 0x000fc60008011605 */
[----:B------:R-:W-:Y:S01]  /*0d40*/  IMAD R0, R0, UR8, R17 ;  /* 0x0000000800007c24 */ /* 0x000fe2000f8e0211 */
[----:B------:R-:W-:Y:S02]  /*0d50*/  @UP0 ULDC.64 UR6, c[0x0][0xa20] ;  /* 0x0002880000060ab9 */ /* 0x000fe40000000a00 */
[----:B------:R-:W-:Y:S02]  /*0d60*/  UIMAD.WIDE.U32 UR4, UR58, UR6, URZ ;  /* 0x000000063a0472a5 */ /* 0x000fe4000f8e003f */
[----:B------:R-:W-:Y:S01]  /*0d70*/  R2UR UR56, R0 ;  /* 0x00000000003872ca */ /* 0x000fe200000e0000 */
[----:B------:R-:W-:Y:S01]  /*0d80*/  UMOV UR6, UR58 ;  /* 0x0000003a00067c82 */ /* 0x000fe20008000000 */
[----:B------:R-:W-:-:S04]  /*0d90*/  @UP0 USHF.R.U32.HI UR6, URZ, UR7, UR5 ;  /* 0x000000073f060299 */ /* 0x000fc80008011605 */
[----:B------:R-:W-:-:S04]  /*0da0*/  UIADD3 UR4, -UR6, URZ, URZ ;  /* 0x0000003f06047290 */ /* 0x000fc8000fffe13f */
[----:B------:R-:W-:Y:S01]  /*0db0*/  UIMAD UR44, UR44, UR4, UR58 ;  /* 0x000000042c2c72a4 */ /* 0x000fe2000f8e023a */
[----:B------:R-:W-:Y:S11]  /*0dc0*/  @!P0 BRA `(.L_x_8) ;  /* 0x0000000000688947 */ /* 0x000ff60003800000 */
[----:B------:R-:W-:-:S06]  /*0dd0*/  UISETP.NE.AND UP0, UPT, UR57, 0x2, UPT ;  /* 0x000000023900788c */ /* 0x000fcc000bf05270 */
[----:B------:R-:W-:-:S13]  /*0de0*/  PLOP3.LUT P1, PT, PT, PT, UP0, 0x80, 0x0 ;  /* 0x000000000000781c */ /* 0x000fda0003f2f008 */
[----:B------:R-:W-:Y:S05]  /*0df0*/  @!P1 BRA `(.L_x_9) ;  /* 0x0000000000449947 */ /* 0x000fea0003800000 */
[----:B------:R-:W-:-:S06]  /*0e00*/  UISETP.NE.AND UP0, UPT, UR57, 0x3, UPT ;  /* 0x000000033900788c */ /* 0x000fcc000bf05270 */
[----:B------:R-:W-:-:S13]  /*0e10*/  PLOP3.LUT P1, PT, PT, PT, UP0, 0x80, 0x0 ;  /* 0x000000000000781c */ /* 0x000fda0003f2f008 */
[----:B------:R-:W-:Y:S05]  /*0e20*/  @!P1 BRA `(.L_x_10) ;  /* 0x0000000000249947 */ /* 0x000fea0003800000 */
[----:B------:R-:W-:-:S06]  /*0e30*/  UISETP.NE.AND UP0, UPT, UR57, 0x4, UPT ;  /* 0x000000043900788c */ /* 0x000fcc000bf05270 */
[----:B------:R-:W-:-:S13]  /*0e40*/  PLOP3.LUT P1, PT, PT, PT, UP0, 0x80, 0x0 ;  /* 0x000000000000781c */ /* 0x000fda0003f2f008 */
[----:B------:R-:W-:Y:S05]  /*0e50*/  @P1 BRA `(.L_x_11) ;  /* 0x0000000000541947 */ /* 0x000fea0003800000 */
[----:B------:R-:W-:Y:S02]  /*0e60*/  UIADD3 UR4, UR47, -0x1, URZ ;  /* 0xffffffff2f047890 */ /* 0x000fe4000fffe03f */
[----:B------:R-:W-:Y:S02]  /*0e70*/  ULOP3.LUT UR47, UR47, 0x1, URZ, 0xc, !UPT ;  /* 0x000000012f2f7892 */ /* 0x000fe4000f8e0c3f */
[----:B------:R-:W-:-:S04]  /*0e80*/  ULOP3.LUT UR4, UR4, 0x2, URZ, 0xc0, !UPT ;  /* 0x0000000204047892 */ /* 0x000fc8000f8ec03f */
[----:B------:R-:W-:-:S04]  /*0e90*/  USHF.R.U32.HI UR4, URZ, 0x1, UR4 ;  /* 0x000000013f047899 */ /* 0x000fc80008011604 */
[----:B------:R-:W-:Y:S01]  /*0ea0*/  ULOP3.LUT UR59, UR59, UR4, URZ, 0x3c, !UPT ;  /* 0x000000043b3b7292 */ /* 0x000fe2000f8e3c3f */
[----:B------:R-:W-:Y:S11]  /*0eb0*/  BRA `(.L_x_11) ;  /* 0x00000000003c7947 */ /* 0x000ff60003800000 */
.L_x_10:
[----:B------:R-:W-:Y:S02]  /*0ec0*/  ULOP3.LUT UP0, URZ, UR47, 0x2, URZ, 0xc0, !UPT ;  /* 0x000000022f3f7892 */ /* 0x000fe4000f80c03f */
[----:B------:R-:W-:Y:S02]  /*0ed0*/  ULOP3.LUT UR47, UR47, 0x1, URZ, 0xc0, !UPT ;  /* 0x000000012f2f7892 */ /* 0x000fe4000f8ec03f */
[----:B------:R-:W-:-:S04]  /*0ee0*/  USEL UR4, URZ, 0x1, UP0 ;  /* 0x000000013f047887 */ /* 0x000fc80008000000 */
[----:B------:R-:W-:Y:S01]  /*0ef0*/  ULOP3.LUT UR59, UR59, UR4, URZ, 0x3c, !UPT ;  /* 0x000000043b3b7292 */ /* 0x000fe2000f8e3c3f */
[----:B------:R-:W-:Y:S11]  /*0f00*/  BRA `(.L_x_11) ;  /* 0x0000000000287947 */ /* 0x000ff60003800000 */
.L_x_9:
[----:B------:R-:W-:Y:S02]  /*0f10*/  UIADD3 UR4, UR47, 0x1, URZ ;  /* 0x000000012f047890 */ /* 0x000fe4000fffe03f */
[----:B------:R-:W-:Y:S02]  /*0f20*/  ULOP3.LUT UR47, UR47, 0x1, URZ, 0xc, !UPT ;  /* 0x000000012f2f7892 */ /* 0x000fe4000f8e0c3f */
[----:B------:R-:W-:-:S04]  /*0f30*/  UISETP.GT.U32.AND UP0, UPT, UR4, 0x1, UPT ;  /* 0x000000010400788c */ /* 0x000fc8000bf04070 */
[----:B------:R-:W-:-:S04]  /*0f40*/  USEL UR4, URZ, 0x1, !UP0 ;  /* 0x000000013f047887 */ /* 0x000fc8000c000000 */
[----:B------:R-:W-:Y:S01]  /*0f50*/  ULOP3.LUT UR59, UR59, UR4, URZ, 0x3c, !UPT ;  /* 0x000000043b3b7292 */ /* 0x000fe2000f8e3c3f */
[----:B------:R-:W-:Y:S11]  /*0f60*/  BRA `(.L_x_11) ;  /* 0x0000000000107947 */ /* 0x000ff60003800000 */
.L_x_8:
[----:B------:R-:W-:Y:S02]  /*0f70*/  UISETP.GT.U32.AND UP0, UPT, UR47, 0x1, UPT ;  /* 0x000000012f00788c */ /* 0x000fe4000bf04070 */
[----:B------:R-:W-:Y:S02]  /*0f80*/  ULOP3.LUT UR47, UR47, 0x1, URZ, 0xc0, !UPT ;  /* 0x000000012f2f7892 */ /* 0x000fe4000f8ec03f */
[----:B------:R-:W-:-:S04]  /*0f90*/  USEL UR4, URZ, 0x1, !UP0 ;  /* 0x000000013f047887 */ /* 0x000fc8000c000000 */
[----:B------:R-:W-:-:S12]  /*0fa0*/  ULOP3.LUT UR59, UR59, UR4, URZ, 0x3c, !UPT ;  /* 0x000000043b3b7292 */ /* 0x000fd8000f8e3c3f */
.L_x_11:
[----:B------:R-:W-:Y:S05]  /*0fb0*/  @!P0 BRA `(.L_x_12) ;  /* 0x00000000003c8947 */ /* 0x000fea0003800000 */
        /* <DEDUP_REMOVED lines=9> */
[----:B------:R-:W-:Y:S01]  /*1050*/  ULEA UR56, UR56, 0x3, 0x1 ;  /* 0x0000000338387891 */ /* 0x000fe2000f8e083f */
[----:B------:R-:W-:Y:S11]  /*1060*/  BRA `(.L_x_15) ;  /* 0x0000000000147947 */ /* 0x000ff60003800000 */
.L_x_14:
[----:B------:R-:W-:Y:S01]  /*1070*/  ULEA UR56, UR56, 0x2, 0x1 ;  /* 0x0000000238387891 */ /* 0x000fe2000f8e083f */
[----:B------:R-:W-:Y:S11]  /*1080*/  BRA `(.L_x_15) ;  /* 0x00000000000c7947 */ /* 0x000ff60003800000 */
.L_x_13:
[----:B------:R-:W-:Y:S01]  /*1090*/  ULEA UR56, UR56, 0x1, 0x1 ;  /* 0x0000000138387891 */ /* 0x000fe2000f8e083f */
[----:B------:R-:W-:Y:S11]  /*10a0*/  BRA `(.L_x_15) ;  /* 0x0000000000047947 */ /* 0x000ff60003800000 */
.L_x_12:
[----:B------:R-:W-:-:S12]  /*10b0*/  USHF.L.U32 UR56, UR56, 0x1, URZ ;  /* 0x0000000138387899 */ /* 0x000fd8000800063f */
.L_x_15:
[----:B------:R-:W-:-:S04]  /*10c0*/  ULOP3.LUT UR4, UR61, 0x1, URZ, 0xfc, !UPT ;  /* 0x000000013d047892 */ /* 0x000fc8000f8efc3f */
[----:B------:R-:W-:-:S06]  /*10d0*/  UISETP.NE.AND UP0, UPT, UR4, 0x3, UPT ;  /* 0x000000030400788c */ /* 0x000fcc000bf05270 */
[----:B------:R-:W-:-:S13]  /*10e0*/  PLOP3.LUT P0, PT, PT, PT, UP0, 0x80, 0x0 ;  /* 0x000000000000781c */ /* 0x000fda0003f0f008 */
[----:B------:R-:W-:Y:S05]  /*10f0*/  @!P0 BRA `(.L_x_16) ;  /* 0x0000000000048947 */ /* 0x000fea0003800000 */
[----:B------:R-:W-:Y:S01]  /*1100*/  BPT.TRAP 0x1 ;  /* 0x000000040000795c */ /* 0x000fe20000300000 */
.L_x_16:
[----:B------:R-:W1:Y:S01]  /*1110*/  S2UR UR5, SR_CgaCtaId ;  /* 0x00000000000579c3 */ /* 0x000e620000008800 */
[----:B------:R-:W-:Y:S01]  /*1120*/  UMOV UR4, 0x400 ;  /* 0x0000040000047882 */ /* 0x000fe20000000000 */
[----:B------:R-:W-:Y:S02]  /*1130*/  MOV R0, UR59 ;  /* 0x0000003b00007c02 */ /* 0x000fe40008000f00 */
[----:B------:R-:W-:Y:S02]  /*1140*/  R2UR UR7, R16 ;  /* 0x00000000100772ca */ /* 0x000fe400000e0000 */
[----:B------:R-:W-:Y:S01]  /*1150*/  SHF.L.U32 R0, R0, 0x1f, RZ ;  /* 0x0000001f00007819 */ /* 0x000fe200000006ff */
[----:B-1----:R-:W-:-:S10]  /*1160*/  ULEA UR4, UR5, UR4, 0x18 ;  /* 0x0000000405047291 */ /* 0x002fd4000f8ec03f */
[----:B------:R-:W-:Y:S02]  /*1170*/  ULOP3.LUT UR5, UR7, 0x1, URZ, 0xfc, !UPT ;  /* 0x0000000107057892 */ /* 0x000fe4000f8efc3f */
[----:B------:R-:W-:Y:S02]  /*1180*/  ULEA UR6, UR47, UR4, 0x3 ;  /* 0x000000042f067291 */ /* 0x000fe4000f8e183f */
[----:B------:R-:W-:-:S06]  /*1190*/  UISETP.NE.AND UP0, UPT, UR5, 0x3, UPT ;  /* 0x000000030500788c */ /* 0x000fcc000bf05270 */
[----:B------:R-:W-:Y:S01]  /*11a0*/  PLOP3.LUT P0, PT, PT, PT, UP0, 0x80, 0x0 ;  /* 0x000000000000781c */ /* 0x000fe20003f0f008 */
[----:B------:R-:W1:Y:S02]  /*11b0*/  SYNCS.PHASECHK.TRANS64.TRYWAIT P1, [UR6+0x40450], R0 ;  /* 0x04045000ff0075a7 */ /* 0x000e640008020146 */
[----:B-1----:R-:W-:Y:S10]  /*11c0*/  @!P1 BRA `(.L_x_17) ;  /* 0x000000b000989947 */ /* 0x002ff40003800000 */
.L_x_115:
[----:B------:R-:W-:Y:S05]  /*11d0*/  @!P0 BRA `(.L_x_18) ;  /* 0x0000000000048947 */ /* 0x000fea0003800000 */
[----:B------:R-:W-:Y:S01]  /*11e0*/  BPT.TRAP 0x1 ;  /* 0x000000040000795c */ /* 0x000fe20000300000 */
.L_x_18:
[----:B------:R-:W-:Y:S01]  /*11f0*/  ULEA UR7, UR45, UR4, 0x3 ;  /* 0x000000042d077291 */ /* 0x000fe2000f8e183f */
[----:B-1----:R-:W-:Y:S01]  /*1200*/  SHF.L.U32 R0, R18, 0x1f, RZ ;  /* 0x0000001f12007819 */ /* 0x002fe200000006ff */
[----:B------:R-:W-:Y:S01]  /*1210*/  UIADD3 UR40, UR4, 0x40490, URZ ;  /* 0x0004049004287890 */ /* 0x000fe2000fffe03f */
[----:B------:R-:W-:Y:S01]  /*1220*/  SHF.L.U32 R3, R22, 0x1f, RZ ;  /* 0x0000001f16037819 */ /* 0x000fe200000006ff */
[----:B------:R-:W-:Y:S02]  /*1230*/  ULEA UR6, UR57, 0xfffffff8, 0x3 ;  /* 0xfffffff839067891 */ /* 0x000fe4000f8e183f */
[----:B------:R-:W-:Y:S02]  /*1240*/  ULEA UR5, UR57, UR40, 0x3 ;  /* 0x0000002839057291 */ /* 0x000fe4000f8e183f */
[----:B------:R-:W-:Y:S01]  /*1250*/  ULOP3.LUT UR6, UR6, 0x8, URZ, 0xc, !UPT ;  /* 0x0000000806067892 */ /* 0x000fe2000f8e0c3f */
[----:B------:R-:W1:Y:S02]  /*1260*/  SYNCS.PHASECHK.TRANS64.TRYWAIT P1, [UR7+0x40400], R0 ;  /* 0x04040000ff0075a7 */ /* 0x000e640008020147 */
[----:B-1----:R-:W-:Y:S09]  /*1270*/  @!P1 BRA `(.L_x_19) ;  /* 0x000000b000849947 */ /* 0x002ff20003800000 */
.L_x_116:
[----:B------:R-:W2:Y:S02]  /*1280*/  SYNCS.PHASECHK.TRANS64.TRYWAIT P1, [UR5+-0x8], R3 ;  /* 0xfffff803ff0075a7 */ /* 0x000ea40008020145 */
[----:B--2---:R-:W-:Y:S05]  /*1290*/  @!P1 BRA `(.L_x_20) ;  /* 0x000000b000949947 */ /* 0x004fea0003800000 */
.L_x_117:
[----:B------:R-:W-:Y:S01]  /*12a0*/  UIADD3 UR8, UR4, 0xa000, URZ ;  /* 0x0000a00004087890 */ /* 0x000fe2000fffe03f */
[----:B------:R-:W-:Y:S01]  /*12b0*/  WARPGROUP.ARRIVE ;  /* 0x00000000000079c5 */ /* 0x000fe20000000000 */
[----:B------:R-:W-:Y:S02]  /*12c0*/  USHF.R.U32.HI UR5, URZ, 0x4, UR4 ;  /* 0x000000043f057899 */ /* 0x000fe40008011604 */
[----:B------:R-:W-:Y:S02]  /*12d0*/  USHF.R.U32.HI UR9, URZ, 0x4, UR8 ;  /* 0x000000043f097899 */ /* 0x000fe40008011608 */
[----:B------:R-:W-:Y:S02]  /*12e0*/  ULOP3.LUT UR8, UR5, 0x3fff, URZ, 0xc0, !UPT ;  /* 0x00003fff05087892 */ /* 0x000fe4000f8ec03f */
[----:B------:R-:W-:Y:S02]  /*12f0*/  ULOP3.LUT UR5, UR9, 0x3fff, URZ, 0xc0, !UPT ;  /* 0x00003fff09057892 */ /* 0x000fe4000f8ec03f */
[----:B------:R-:W-:-:S02]  /*1300*/  ULOP3.LUT UR8, UR8, 0x10000, URZ, 0xfc, !UPT ;  /* 0x0001000008087892 */ /* 0x000fc4000f8efc3f */
[----:B------:R-:W-:Y:S02]  /*1310*/  ULOP3.LUT UR46, UR5, 0x10000, URZ, 0xfc, !UPT ;  /* 0x00010000052e7892 */ /* 0x000fe4000f8efc3f */
[----:B------:R-:W-:Y:S02]  /*1320*/  UIMAD UR52, UR47, 0x500, UR8 ;  /* 0x000005002f3478a4 */ /* 0x000fe4000f8e0208 */
[----:B------:R-:W-:Y:S01]  /*1330*/  UIMAD UR54, UR45, 0xa00, UR46 ;  /* 0x00000a002d3678a4 */ /* 0x000fe2000f8e022e */
[----:B------:R-:W-:Y:S01]  /*1340*/  UMOV UR53, 0x80000020 ;  /* 0x8000002000357882 */ /* 0x000fe20000000000 */
[----:B------:R-:W-:Y:S01]  /*1350*/  UMOV UR55, 0x80000020 ;  /* 0x8000002000377882 */ /* 0x000fe20000000000 */
[----:B------:R-:W-:Y:S02]  /*1360*/  UIADD3 UR8, UR52, 0x2, URZ ;  /* 0x0000000234087890 */ /* 0x000fe4000fffe03f */
[----:B------:R-:W-:Y:S01]  /*1370*/  UIADD3 UR10, UR54, 0x2, URZ ;  /* 0x00000002360a7890 */ /* 0x000fe2000fffe03f */
[----:B------:R-:W-:-:S03]  /*1380*/  UMOV UR9, 0x80000020 ;  /* 0x8000002000097882 */ /* 0x000fc60000000000 */
[----:B------:R-:W-:Y:S01]  /*1390*/  HGMMA.64x128x16.F32.BF16 R24, gdesc[UR52], RZ, !UPT, gsb0 ;  /* 0x01e00000341879f0 */ /* 0x000fe2000c0018ff */
[----:B------:R-:W-:Y:S01]  /*13a0*/  UMOV UR11, 0x80000020 ;  /* 0x80000020000b7882 */ /* 0x000fe20000000000 */
[----:B------:R-:W-:Y:S02]  /*13b0*/  UIADD3 UR12, UR52, 0x100, URZ ;  /* 0x00000100340c7890 */ /* 0x000fe4000fffe03f */
[----:B------:R-:W-:Y:S01]  /*13c0*/  UIADD3 UR14, UR54, 0x200, URZ ;  /* 0x00000200360e7890 */ /* 0x000fe2000fffe03f */
[----:B------:R-:W-:Y:S01]  /*13d0*/  UMOV UR13, 0x80000020 ;  /* 0x80000020000d7882 */ /* 0x000fe20000000000 */
[----:B------:R-:W-:Y:S01]  /*13e0*/  UMOV UR15, 0x80000020 ;  /* 0x80000020000f7882 */ /* 0x000fe20000000000 */
[----:B------:R-:W-:Y:S02]  /*13f0*/  UIADD3 UR16, UR52, 0x102, URZ ;  /* 0x0000010234107890 */ /* 0x000fe4000fffe03f */
[----:B------:R-:W-:Y:S01]  /*1400*/  UIADD3 UR18, UR54, 0x202, URZ ;  /* 0x0000020236127890 */ /* 0x000fe2000fffe03f */
[----:B------:R-:W-:Y:S01]  /*1410*/  UMOV UR17, 0x80000020 ;  /* 0x8000002000117882 */ /* 0x000fe20000000000 */
[----:B------:R-:W-:Y:S01]  /*1420*/  UMOV UR19, 0x80000020 ;  /* 0x8000002000137882 */ /* 0x000fe20000000000 */
[----:B------:R-:W-:-:S02]  /*1430*/  UIADD3 UR20, UR52, 0x200, URZ ;  /* 0x0000020034147890 */ /* 0x000fc4000fffe03f */
[----:B------:R-:W-:Y:S01]  /*1440*/  UIADD3 UR22, UR54, 0x400, URZ ;  /* 0x0000040036167890 */ /* 0x000fe2000fffe03f */
[----:B------:R-:W-:Y:S01]  /*1450*/  UMOV UR21, 0x80000020 ;  /* 0x8000002000157882 */ /* 0x000fe20000000000 */
        /* <DEDUP_REMOVED lines=21> */
[----:B------:R-:W-:-:S02]  /*15b0*/  WARPGROUP.DEPBAR.LE gsb0, 0x0 ;  /* 0x00008000000079c5 */ /* 0x000fc40000010000 */
[----:B------:R-:W-:-:S06]  /*15c0*/  WARPGROUP.ARRIVE ;  /* 0x00000000000079c5 */ /* 0x000fcc0000000000 */
[----:B------:R-:W-:Y:S01]  /*15d0*/  HGMMA.64x128x16.F32.BF16 R24, gdesc[UR8], R24, gsb0 ;  /* 0x01e00000081879f0 */ /* 0x000fe20008001818 */
[----:B------:R-:W-:Y:S02]  /*15e0*/  ULDC UR10, c[0x0][0x604] ;  /* 0x00018100000a7ab9 */ /* 0x000fe40000000800 */
[----:B------:R-:W-:Y:S02]  /*15f0*/  WARPGROUP.DEPBAR.LE gsb0, 0x0 ;  /* 0x00008000000079c5 */ /* 0x000fe40000010000 */
[----:B------:R-:W-:-:S07]  /*1600*/  WARPGROUP.ARRIVE ;  /* 0x00000000000079c5 */ /* 0x000fce0000000000 */
[----:B------:R-:W-:Y:S03]  /*1610*/  HGMMA.64x128x16.F32.BF16 R24, gdesc[UR12], R24, gsb0 ;  /* 0x01e000000c1879f0 */ /* 0x000fe60008001818 */
        /* <DEDUP_REMOVED lines=22> */
[----:B-1----:R-:W-:-:S04]  /*1780*/  FMNMX R3, R24, R25, !PT ;  /* 0x0000001918037209 */ /* 0x002fc80007800000 */
[----:B------:R-:W-:-:S04]  /*1790*/  FMNMX R0, R28, R3, !PT ;  /* 0x000000031c007209 */ /* 0x000fc80007800000 */
        /* <DEDUP_REMOVED lines=28> */
[----:B------:R-:W-:-:S05]  /*1960*/  FMNMX R0, R85, R0, !PT ;  /* 0x0000000055007209 */ /* 0x000fca0007800000 */
[----:B------:R-:W1:Y:S02]  /*1970*/  SHFL.BFLY PT, R3, R0, 0x1, 0x1f ;  /* 0x0c201f0000037f89 */ /* 0x000e6400000e0000 */
[----:B-1----:R-:W-:-:S05]  /*1980*/  FMNMX R3, R0, R3, !PT ;  /* 0x0000000300037209 */ /* 0x002fca0007800000 */
[----:B------:R-:W1:Y:S02]  /*1990*/  SHFL.BFLY PT, R4, R3, 0x2, 0x1f ;  /* 0x0c401f0003047f89 */ /* 0x000e6400000e0000 */
[----:B-1----:R-:W-:Y:S02]  /*19a0*/  FMNMX R4, R3, R4, !PT ;  /* 0x0000000403047209 */ /* 0x002fe40007800000 */
[----:B------:R-:W-:Y:S02]  /*19b0*/  FMNMX R3, R26, R27, !PT ;  /* 0x0000001b1a037209 */ /* 0x000fe40007800000 */
[----:B------:R-:W-:Y:S02]  /*19c0*/  FSETP.NEU.AND P1, PT, R4, -INF , PT ;  /* 0xff8000000400780b */ /* 0x000fe40003f2d000 */
[----:B------:R-:W-:Y:S02]  /*19d0*/  FMNMX R0, R30, R3, !PT ;  /* 0x000000031e007209 */ /* 0x000fe40007800000 */
[----:B------:R-:W-:-:S02]  /*19e0*/  FSEL R5, R4, RZ, P1 ;  /* 0x000000ff04057208 */ /* 0x000fc40000800000 */
[----:B------:R-:W-:-:S03]  /*19f0*/  FMNMX R3, R31, R0, !PT ;  /* 0x000000001f037209 */ /* 0x000fc60007800000 */
[----:B------:R-:W-:Y:S01]  /*1a00*/  FMUL R14, R5, UR10 ;  /* 0x0000000a050e7c20 */ /* 0x000fe20008400000 */
[----:B------:R-:W-:-:S03]  /*1a10*/  FMNMX R0, R34, R3, !PT ;  /* 0x0000000322007209 */ /* 0x000fc60007800000 */
[--C-:B------:R-:W-:Y:S01]  /*1a20*/  FFMA R24, R24, UR10, -R14.reuse ;  /* 0x0000000a18187c23 */ /* 0x100fe2000800080e */
[--C-:B------:R-:W-:Y:S01]  /*1a30*/  FFMA R7, R25, UR10, -R14.reuse ;  /* 0x0000000a19077c23 */ /* 0x100fe2000800080e */
[--C-:B------:R-:W-:Y:S01]  /*1a40*/  FFMA R6, R28, UR10, -R14.reuse ;  /* 0x0000000a1c067c23 */ /* 0x100fe2000800080e */
[--C-:B------:R-:W-:Y:S01]  /*1a50*/  FFMA R8, R36, UR10, -R14.reuse ;  /* 0x0000000a24087c23 */ /* 0x100fe2000800080e */
[----:B------:R-:W-:Y:S01]  /*1a60*/  FMNMX R3, R35, R0, !PT ;  /* 0x0000000023037209 */ /* 0x000fe20007800000 */
[--C-:B------:R-:W-:Y:S01]  /*1a70*/  FFMA R9, R29, UR10, -R14.reuse ;  /* 0x0000000a1d097c23 */ /* 0x100fe2000800080e */
[----:B------:R-:W-:Y:S01]  /*1a80*/  FSETP.GEU.AND P5, PT, R24, -126, PT ;  /* 0xc2fc00001800780b */ /* 0x000fe20003fae000 */
[--C-:B------:R-:W-:Y:S01]  /*1a90*/  FFMA R11, R33, UR10, -R14.reuse ;  /* 0x0000000a210b7c23 */ /* 0x100fe2000800080e */
[----:B------:R-:W-:Y:S01]  /*1aa0*/  FSETP.GEU.AND P3, PT, R7, -126, PT ;  /* 0xc2fc00000700780b */ /* 0x000fe20003f6e000 */
[--C-:B------:R-:W-:Y:S01]  /*1ab0*/  FFMA R13, R37, UR10, -R14.reuse ;  /* 0x0000000a250d7c23 */ /* 0x100fe2000800080e */
[----:B------:R-:W-:Y:S01]  /*1ac0*/  FSETP.GEU.AND P2, PT, R6, -126, PT ;  /* 0xc2fc00000600780b */ /* 0x000fe20003f4e000 */
[--C-:B------:R-:W-:Y:S01]  /*1ad0*/  FFMA R28, R32, UR10, -R14.reuse ;  /* 0x0000000a201c7c23 */ /* 0x100fe2000800080e */
[----:B------:R-:W-:Y:S01]  /*1ae0*/  FMNMX R0, R38, R3, !PT ;  /* 0x0000000326007209 */ /* 0x000fe20007800000 */
[--C-:B------:R-:W-:Y:S01]  /*1af0*/  FFMA R32, R40, UR10, -R14.reuse ;  /* 0x0000000a28207c23 */ /* 0x100fe2000800080e */
[----:B------:R-:W-:Y:S01]  /*1b00*/  FSETP.GEU.AND P4, PT, R9, -126, PT ;  /* 0xc2fc00000900780b */ /* 0x000fe20003f8e000 */
[--C-:B------:R-:W-:Y:S01]  /*1b10*/  FFMA R36, R48, UR10, -R14.reuse ;  /* 0x0000000a30247c23 */ /* 0x100fe2000800080e */
[----:B------:R-:W-:Y:S01]  /*1b20*/  FMNMX R3, R39, R0, !PT ;  /* 0x0000000027037209 */ /* 0x000fe20007800000 */
[--C-:B------:R-:W-:Y:S01]  /*1b30*/  FFMA R15, R41, UR10, -R14.reuse ;  /* 0x0000000a290f7c23 */ /* 0x100fe2000800080e */
[----:B------:R-:W-:Y:S01]  /*1b40*/  FSETP.GEU.AND P1, PT, R11, -126, PT ;  /* 0xc2fc00000b00780b */ /* 0x000fe20003f2e000 */
[----:B------:R-:W-:Y:S01]  /*1b50*/  @!P5 FMUL R24, R24, 0.5 ;  /* 0x3f0000001818d820 */ /* 0x000fe20000400000 */
[----:B------:R-:W-:Y:S01]  /*1b60*/  FMNMX R0, R42, R3, !PT ;  /* 0x000000032a007209 */ /* 0x000fe20007800000 */
[----:B------:R-:W-:Y:S01]  /*1b70*/  @!P3 FMUL R7, R7, 0.5 ;  /* 0x3f0000000707b820 */ /* 0x000fe20000400000 */
[----:B------:R-:W-:Y:S01]  /*1b80*/  FSETP.GEU.AND P6, PT, R28, -126, PT ;  /* 0xc2fc00001c00780b */ /* 0x000fe20003fce000 */
[----:B------:R-:W-:Y:S01]  /*1b90*/  @!P2 FMUL R6, R6, 0.5 ;  /* 0x3f0000000606a820 */ /* 0x000fe20000400000 */
[----:B------:R-:W-:Y:S01]  /*1ba0*/  FMNMX R3, R43, R0, !PT ;  /* 0x000000002b037209 */ /* 0x000fe20007800000 */
[----:B------:R-:W1:Y:S01]  /*1bb0*/  MUFU.EX2 R24, R24 ;  /* 0x0000001800187308 */ /* 0x000e620000000800 */
[--C-:B------:R-:W-:Y:S01]  /*1bc0*/  FFMA R21, R45, UR10, -R14.reuse ;  /* 0x0000000a2d157c23 */ /* 0x100fe2000800080e */
[----:B------:R-:W-:Y:S01]  /*1bd0*/  @!P4 FMUL R9, R9, 0.5 ;  /* 0x3f0000000909c820 */ /* 0x000fe20000400000 */
[----:B------:R-:W-:Y:S01]  /*1be0*/  FMNMX R0, R46, R3, !PT ;  /* 0x000000032e007209 */ /* 0x000fe20007800000 */
[--C-:B------:R-:W-:Y:S01]  /*1bf0*/  FFMA R23, R49, UR10, -R14.reuse ;  /* 0x0000000a31177c23 */ /* 0x100fe2000800080e */
[--C-:B------:R-:W-:Y:S01]  /*1c00*/  FFMA R10, R44, UR10, -R14.reuse ;  /* 0x0000000a2c0a7c23 */ /* 0x100fe2000800080e */
[----:B------:R-:W-:Y:S01]  /*1c10*/  @!P1 FMUL R11, R11, 0.5 ;  /* 0x3f0000000b0b9820 */ /* 0x000fe20000400000 */
[----:B------:R-:W-:Y:S01]  /*1c20*/  FMNMX R3, R47, R0, !PT ;  /* 0x000000002f037209 */ /* 0x000fe20007800000 */
[----:B------:R-:W2:Y:S01]  /*1c30*/  MUFU.EX2 R7, R7 ;  /* 0x0000000700077308 */ /* 0x000ea20000000800 */
[--C-:B------:R-:W-:Y:S01]  /*1c40*/  FFMA R12, R52, UR10, -R14.reuse ;  /* 0x0000000a340c7c23 */ /* 0x100fe2000800080e */
[----:B------:R-:W-:Y:S01]  /*1c50*/  @!P6 FMUL R28, R28, 0.5 ;  /* 0x3f0000001c1ce820 */ /* 0x000fe20000400000 */
[----:B------:R-:W-:Y:S01]  /*1c60*/  FMNMX R0, R50, R3, !PT ;  /* 0x0000000332007209 */ /* 0x000fe20007800000 */
[--C-:B------:R-:W-:Y:S01]  /*1c70*/  FFMA R33, R60, UR10, -R14.reuse ;  /* 0x0000000a3c217c23 */ /* 0x100fe2000800080e */
[--C-:B------:R-:W-:Y:S01]  /*1c80*/  FFMA R25, R53, UR10, -R14.reuse ;  /* 0x0000000a35197c23 */ /* 0x100fe2000800080e */
[--C-:B------:R-:W-:Y:S01]  /*1c90*/  FFMA R40, R57, UR10, -R14.reuse ;  /* 0x0000000a39287c23 */ /* 0x100fe2000800080e */
[----:B------:R-:W-:Y:S01]  /*1ca0*/  FMNMX R3, R51, R0, !PT ;  /* 0x0000000033037209 */ /* 0x000fe20007800000 */
[----:B------:R-:W3:Y:S01]  /*1cb0*/  MUFU.EX2 R6, R6 ;  /* 0x0000000600067308 */ /* 0x000ee20000000800 */
[----:B-1----:R-:W-:Y:S01]  /*1cc0*/  @!P5 FMUL R24, R24, R24 ;  /* 0x000000181818d220 */ /* 0x002fe20000400000 */
[----:B------:R-:W-:Y:S01]  /*1cd0*/  FSETP.GEU.AND P5, PT, R8, -126, PT ;  /* 0xc2fc00000800780b */ /* 0x000fe20003fae000 */
[--C-:B------:R-:W-:Y:S01]  /*1ce0*/  FFMA R61, R61, UR10, -R14.reuse ;  /* 0x0000000a3d3d7c23 */ /* 0x100fe2000800080e */
[----:B------:R-:W-:Y:S01]  /*1cf0*/  FMNMX R0, R54, R3, !PT ;  /* 0x0000000336007209 */ /* 0x000fe20007800000 */
[--C-:B------:R-:W-:Y:S01]  /*1d00*/  FFMA R29, R56, UR10, -R14.reuse ;  /* 0x0000000a381d7c23 */ /* 0x100fe2000800080e */
[--C-:B------:R-:W-:Y:S01]  /*1d10*/  FFMA R64, R64, UR10, -R14.reuse ;  /* 0x0000000a40407c23 */ /* 0x100fe2000800080e */
[--C-:B------:R-:W-:Y:S01]  /*1d20*/  FFMA R72, R72, UR10, -R14.reuse ;  /* 0x0000000a48487c23 */ /* 0x100fe2000800080e */
[----:B------:R-:W1:Y:S01]  /*1d30*/  MUFU.EX2 R9, R9 ;  /* 0x0000000900097308 */ /* 0x000e620000000800 */
[----:B--2---:R-:W-:Y:S01]  /*1d40*/  @!P3 FMUL R7, R7, R7 ;  /* 0x000000070707b220 */ /* 0x004fe20000400000 */
[----:B------:R-:W-:Y:S01]  /*1d50*/  FSETP.GEU.AND P3, PT, R13, -126, PT ;  /* 0xc2fc00000d00780b */ /* 0x000fe20003f6e000 */
[--C-:B------:R-:W-:Y:S01]  /*1d60*/  FFMA R65, R65, UR10, -R14.reuse ;  /* 0x0000000a41417c23 */ /* 0x100fe2000800080e */
[----:B------:R-:W-:Y:S01]  /*1d70*/  FMNMX R3, R55, R0, !PT ;  /* 0x0000000037037209 */ /* 0x000fe20007800000 */
[--C-:B------:R-:W-:Y:S01]  /*1d80*/  FFMA R69, R69, UR10, -R14.reuse ;  /* 0x0000000a45457c23 */ /* 0x100fe2000800080e */
[--C-:B------:R-:W-:Y:S01]  /*1d90*/  FFMA R73, R73, UR10, -R14.reuse ;  /* 0x0000000a49497c23 */ /* 0x100fe2000800080e */
[----:B------:R-:W-:Y:S01]  /*1da0*/  @!P5 FMUL R8, R8, 0.5 ;  /* 0x3f0000000808d820 */ /* 0x000fe20000400000 */
[----:B------:R-:W2:Y:S01]  /*1db0*/  MUFU.EX2 R11, R11 ;  /* 0x0000000b000b7308 */ /* 0x000ea20000000800 */
[----:B---3--:R-:W-:Y:S01]  /*1dc0*/  @!P2 FMUL R6, R6, R6 ;  /* 0x000000060606a220 */ /* 0x008fe20000400000 */
[----:B------:R-:W-:Y:S01]  /*1dd0*/  FSETP.GEU.AND P2, PT, R32, -126, PT ;  /* 0xc2fc00002000780b */ /* 0x000fe20003f4e000 */
[--C-:B------:R-:W-:Y:S01]  /*1de0*/  FFMA R76, R76, UR10, -R14.reuse ;  /* 0x0000000a4c4c7c23 */ /* 0x100fe2000800080e */
[----:B------:R-:W-:Y:S01]  /*1df0*/  FMNMX R0, R58, R3, !PT ;  /* 0x000000033a007209 */ /* 0x000fe20007800000 */
[--C-:B------:R-:W-:Y:S01]  /*1e00*/  FFMA R81, R81, UR10, -R14.reuse ;  /* 0x0000000a51517c23 */ /* 0x100fe2000800080e */
[--C-:B------:R-:W-:Y:S01]  /*1e10*/  FFMA R68, R68, UR10, -R14.reuse ;  /* 0x0000000a44447c23 */ /* 0x100fe2000800080e */
[----:B------:R-:W-:Y:S01]  /*1e20*/  @!P3 FMUL R13, R13, 0.5 ;  /* 0x3f0000000d0db820 */ /* 0x000fe20000400000 */
[----:B------:R-:W3:Y:S01]  /*1e30*/  MUFU.EX2 R8, R8 ;  /* 0x0000000800087308 */ /* 0x000ee20000000800 */
[----:B------:R-:W-:Y:S01]  /*1e40*/  FMNMX R3, R59, R0, !PT ;  /* 0x000000003b037209 */ /* 0x000fe20007800000 */
[----:B-1----:R-:W-:Y:S01]  /*1e50*/  @!P4 FMUL R9, R9, R9 ;  /* 0x000000090909c220 */ /* 0x002fe20000400000 */
[----:B------:R-:W-:Y:S01]  /*1e60*/  FSETP.GEU.AND P4, PT, R15, -126, PT ;  /* 0xc2fc00000f00780b */ /* 0x000fe20003f8e000 */
[--C-:B------:R-:W-:Y:S01]  /*1e70*/  FFMA R77, R77, UR10, -R14.reuse ;  /* 0x0000000a4d4d7c23 */ /* 0x100fe2000800080e */
[----:B------:R-:W-:Y:S01]  /*1e80*/  FMNMX R0, R62, R3, !PT ;  /* 0x000000033e007209 */ /* 0x000fe20007800000 */
[--C-:B------:R-:W-:Y:S01]  /*1e90*/  FFMA R80, R80, UR10, -R14.reuse ;  /* 0x0000000a50507c23 */ /* 0x100fe2000800080e */
[----:B------:R-:W-:Y:S01]  /*1ea0*/  @!P2 FMUL R32, R32, 0.5 ;  /* 0x3f0000002020a820 */ /* 0x000fe20000400000 */
[----:B------:R-:W1:Y:S01]  /*1eb0*/  MUFU.EX2 R13, R13 ;  /* 0x0000000d000d7308 */ /* 0x000e620000000800 */
[----:B--2---:R-:W-:Y:S01]  /*1ec0*/  @!P1 FMUL R11, R11, R11 ;  /* 0x0000000b0b0b9220 */ /* 0x004fe20000400000 */
[----:B------:R-:W-:Y:S01]  /*1ed0*/  FMNMX R3, R63, R0, !PT ;  /* 0x000000003f037209 */ /* 0x000fe20007800000 */
[--C-:B------:R-:W-:Y:S01]  /*1ee0*/  FFMA R84, R84, UR10, -R14.reuse ;  /* 0x0000000a54547c23 */ /* 0x100fe2000800080e */
[----:B------:R-:W-:Y:S01]  /*1ef0*/  FSETP.GEU.AND P1, PT, R21, -126, PT ;  /* 0xc2fc00001500780b */ /* 0x000fe20003f2e000 */
[----:B------:R-:W-:Y:S01]  /*1f00*/  FFMA R85, R85, UR10, -R14 ;  /* 0x0000000a55557c23 */ /* 0x000fe2000800080e */
[----:B------:R-:W-:-:S02]  /*1f10*/  FMNMX R0, R66, R3, !PT ;  /* 0x0000000342007209 */ /* 0x000fc40007800000 */
[----:B------:R-:W2:Y:S01]  /*1f20*/  MUFU.EX2 R28, R28 ;  /* 0x0000001c001c7308 */ /* 0x000ea20000000800 */
[----:B---3--:R-:W-:Y:S01]  /*1f30*/  @!P5 FMUL R8, R8, R8 ;  /* 0x000000080808d220 */ /* 0x008fe20000400000 */
[----:B------:R-:W-:Y:S01]  /*1f40*/  FSETP.GEU.AND P5, PT, R36, -126, PT ;  /* 0xc2fc00002400780b */ /* 0x000fe20003fae000 */
[----:B------:R-:W-:Y:S01]  /*1f50*/  @!P4 FMUL R15, R15, 0.5 ;  /* 0x3f0000000f0fc820 */ /* 0x000fe20000400000 */
[----:B------:R-:W-:-:S04]  /*1f60*/  FMNMX R3, R67, R0, !PT ;  /* 0x0000000043037209 */ /* 0x000fc80007800000 */
[----:B------:R-:W3:Y:S01]  /*1f70*/  MUFU.EX2 R32, R32 ;  /* 0x0000002000207308 */ /* 0x000ee20000000800 */
[----:B------:R-:W-:Y:S01]  /*1f80*/  FMNMX R0, R70, R3, !PT ;  /* 0x0000000346007209 */ /* 0x000fe20007800000 */
[----:B------:R-:W-:Y:S01]  /*1f90*/  @!P1 FMUL R21, R21, 0.5 ;  /* 0x3f00000015159820 */ /* 0x000fe20000400000 */
[----:B-1----:R-:W-:Y:S01]  /*1fa0*/  @!P3 FMUL R13, R13, R13 ;  /* 0x0000000d0d0db220 */ /* 0x002fe20000400000 */
[----:B------:R-:W-:Y:S02]  /*1fb0*/  FSETP.GEU.AND P3, PT, R23, -126, PT ;  /* 0xc2fc00001700780b */ /* 0x000fe40003f6e000 */
[----:B------:R-:W-:Y:S01]  /*1fc0*/  FMNMX R3, R71, R0, !PT ;  /* 0x0000000047037209 */ /* 0x000fe20007800000 */
[----:B------:R-:W-:Y:S01]  /*1fd0*/  @!P5 FMUL R36, R36, 0.5 ;  /* 0x3f0000002424d820 */ /* 0x000fe20000400000 */
[----:B------:R-:W1:Y:S01]  /*1fe0*/  MUFU.EX2 R15, R15 ;  /* 0x0000000f000f7308 */ /* 0x000e620000000800 */
[----:B--2---:R-:W-:Y:S01]  /*1ff0*/  @!P6 FMUL R28, R28, R28 ;  /* 0x0000001c1c1ce220 */ /* 0x004fe20000400000 */
[----:B------:R-:W-:-:S02]  /*2000*/  FMNMX R0, R74, R3, !PT ;  /* 0x000000034a007209 */ /* 0x000fc40007800000 */
[----:B------:R-:W-:Y:S02]  /*2010*/  FSETP.GEU.AND P6, PT, R10, -126, PT ;  /* 0xc2fc00000a00780b */ /* 0x000fe40003fce000 */
[----:B------:R-:W-:Y:S02]  /*2020*/  FMNMX R3, R75, R0, !PT ;  /* 0x000000004b037209 */ /* 0x000fe40007800000 */
[----:B------:R-:W2:Y:S01]  /*2030*/  MUFU.EX2 R36, R36 ;  /* 0x0000002400247308 */ /* 0x000ea20000000800 */
[----:B---3--:R-:W-:Y:S01]  /*2040*/  @!P2 FMUL R32, R32, R32 ;  /* 0x000000202020a220 */ /* 0x008fe20000400000 */
[----:B------:R-:W-:Y:S01]  /*2050*/  FSETP.GEU.AND P2, PT, R12, -126, PT ;  /* 0xc2fc00000c00780b */ /* 0x000fe20003f4e000 */
[----:B------:R-:W-:Y:S01]  /*2060*/  @!P3 FMUL R23, R23, 0.5 ;  /* 0x3f0000001717b820 */ /* 0x000fe20000400000 */
[----:B------:R-:W-:-:S04]  /*2070*/  FMNMX R0, R78, R3, !PT ;  /* 0x000000034e007209 */ /* 0x000fc80007800000 */
[----:B------:R-:W3:Y:S01]  /*2080*/  MUFU.EX2 R21, R21 ;  /* 0x0000001500157308 */ /* 0x000ee20000000800 */
[----:B-1----:R-:W-:Y:S01]  /*2090*/  @!P4 FMUL R15, R15, R15 ;  /* 0x0000000f0f0fc220 */ /* 0x002fe20000400000 */
[----:B------:R-:W-:Y:S01]  /*20a0*/  FSETP.GEU.AND P4, PT, R25, -126, PT ;  /* 0xc2fc00001900780b */ /* 0x000fe20003f8e000 */
[----:B------:R-:W-:Y:S01]  /*20b0*/  @!P6 FMUL R10, R10, 0.5 ;  /* 0x3f0000000a0ae820 */ /* 0x000fe20000400000 */
[----:B------:R-:W-:-:S03]  /*20c0*/  FMNMX R3, R79, R0, !PT ;  /* 0x000000004f037209 */ /* 0x000fc60007800000 */
[----:B------:R-:W-:Y:S01]  /*20d0*/  @!P2 FMUL R12, R12, 0.5 ;  /* 0x3f0000000c0ca820 */ /* 0x000fe20000400000 */
[----:B------:R-:W-:Y:S01]  /*20e0*/  FMNMX R0, R82, R3, !PT ;  /* 0x0000000352007209 */ /* 0x000fe20007800000 */
[----:B--2---:R-:W-:Y:S01]  /*20f0*/  @!P5 FMUL R36, R36, R36 ;  /* 0x000000242424d220 */ /* 0x004fe20000400000 */
[----:B------:R-:W-:Y:S01]  /*2100*/  FSETP.GEU.AND P5, PT, R33, -126, PT ;  /* 0xc2fc00002100780b */ /* 0x000fe20003fae000 */
[----:B------:R-:W1:Y:S01]  /*2110*/  MUFU.EX2 R23, R23 ;  /* 0x0000001700177308 */ /* 0x000e620000000800 */
[----:B------:R-:W-:-:S03]  /*2120*/  FMNMX R3, R83, R0, !PT ;  /* 0x0000000053037209 */ /* 0x000fc60007800000 */
[----:B------:R-:W-:Y:S01]  /*2130*/  @!P4 FMUL R25, R25, 0.5 ;  /* 0x3f0000001919c820 */ /* 0x000fe20000400000 */
[----:B------:R-:W-:Y:S01]  /*2140*/  FMNMX R0, R86, R3, !PT ;  /* 0x0000000356007209 */ /* 0x000fe20007800000 */
[----:B---3--:R-:W-:Y:S01]  /*2150*/  @!P1 FMUL R21, R21, R21 ;  /* 0x0000001515159220 */ /* 0x008fe20000400000 */
[----:B------:R-:W-:Y:S01]  /*2160*/  FSETP.GEU.AND P1, PT, R40, -126, PT ;  /* 0xc2fc00002800780b */ /* 0x000fe20003f2e000 */
[----:B------:R-:W2:Y:S01]  /*2170*/  MUFU.EX2 R10, R10 ;  /* 0x0000000a000a7308 */ /* 0x000ea20000000800 */
[----:B------:R-:W-:-:S03]  /*2180*/  FMNMX R0, R87, R0, !PT ;  /* 0x0000000057007209 */ /* 0x000fc60007800000 */
[----:B------:R-:W-:Y:S02]  /*2190*/  @!P5 FMUL R33, R33, 0.5 ;  /* 0x3f0000002121d820 */ /* 0x000fe40000400000 */
[----:B------:R-:W3:Y:S02]  /*21a0*/  SHFL.BFLY PT, R3, R0, 0x1, 0x1f ;  /* 0x0c201f0000037f89 */ /* 0x000ee400000e0000 */
[----:B------:R-:W4:Y:S01]  /*21b0*/  MUFU.EX2 R12, R12 ;  /* 0x0000000c000c7308 */ /* 0x000f220000000800 */
[----:B-1----:R-:W-:Y:S01]  /*21c0*/  @!P3 FMUL R23, R23, R23 ;  /* 0x000000171717b220 */ /* 0x002fe20000400000 */
[----:B------:R-:W-:Y:S02]  /*21d0*/  FSETP.GEU.AND P3, PT, R61, -126, PT ;  /* 0xc2fc00003d00780b */ /* 0x000fe40003f6e000 */
[----:B------:R-:W-:-:S04]  /*21e0*/  @!P1 FMUL R40, R40, 0.5 ;  /* 0x3f00000028289820 */ /* 0x000fc80000400000 */
[----:B------:R-:W1:Y:S01]  /*21f0*/  MUFU.EX2 R33, R33 ;  /* 0x0000002100217308 */ /* 0x000e620000000800 */
[----:B--2---:R-:W-:Y:S01]  /*2200*/  @!P6 FMUL R10, R10, R10 ;  /* 0x0000000a0a0ae220 */ /* 0x004fe20000400000 */
[----:B------:R-:W-:-:S05]  /*2210*/  FSETP.GEU.AND P6, PT, R29, -126, PT ;  /* 0xc2fc00001d00780b */ /* 0x000fca0003fce000 */
[----:B------:R-:W-:Y:S01]  /*2220*/  @!P3 FMUL R61, R61, 0.5 ;  /* 0x3f0000003d3db820 */ /* 0x000fe20000400000 */
[----:B------:R-:W2:Y:S01]  /*2230*/  MUFU.EX2 R25, R25 ;  /* 0x0000001900197308 */ /* 0x000ea20000000800 */
[----:B----4-:R-:W-:Y:S01]  /*2240*/  @!P2 FMUL R12, R12, R12 ;  /* 0x0000000c0c0ca220 */ /* 0x010fe20000400000 */
[----:B------:R-:W-:Y:S02]  /*2250*/  FSETP.GEU.AND P2, PT, R64, -126, PT ;  /* 0xc2fc00004000780b */ /* 0x000fe40003f4e000 */
[----:B---3--:R-:W-:-:S03]  /*2260*/  FMNMX R3, R0, R3, !PT ;  /* 0x0000000300037209 */ /* 0x008fc60007800000 */
[----:B------:R-:W-:Y:S01]  /*2270*/  @!P6 FMUL R29, R29, 0.5 ;  /* 0x3f0000001d1de820 */ /* 0x000fe20000400000 */
[----:B------:R-:W3:Y:S01]  /*2280*/  MUFU.EX2 R40, R40 ;  /* 0x0000002800287308 */ /* 0x000ee20000000800 */
[----:B-1----:R-:W-:Y:S01]  /*2290*/  @!P5 FMUL R33, R33, R33 ;  /* 0x000000212121d220 */ /* 0x002fe20000400000 */
[----:B------:R-:W-:Y:S01]  /*22a0*/  FSETP.GEU.AND P5, PT, R72, -126, PT ;  /* 0xc2fc00004800780b */ /* 0x000fe20003fae000 */
[----:B------:R-:W1:Y:S04]  /*22b0*/  SHFL.BFLY PT, R0, R3, 0x2, 0x1f ;  /* 0x0c401f0003007f89 */ /* 0x000e6800000e0000 */
[----:B------:R-:W-:Y:S01]  /*22c0*/  @!P2 FMUL R64, R64, 0.5 ;  /* 0x3f0000004040a820 */ /* 0x000fe20000400000 */
[----:B------:R-:W4:Y:S01]  /*22d0*/  MUFU.EX2 R20, R61 ;  /* 0x0000003d00147308 */ /* 0x000f220000000800 */
[----:B--2---:R-:W-:Y:S01]  /*22e0*/  @!P4 FMUL R25, R25, R25 ;  /* 0x000000191919c220 */ /* 0x004fe20000400000 */
[----:B------:R-:W-:-:S05]  /*22f0*/  FSETP.GEU.AND P4, PT, R65, -126, PT ;  /* 0xc2fc00004100780b */ /* 0x000fca0003f8e000 */
[----:B------:R-:W-:Y:S01]  /*2300*/  @!P5 FMUL R72, R72, 0.5 ;  /* 0x3f0000004848d820 */ /* 0x000fe20000400000 */
[----:B------:R-:W2:Y:S01]  /*2310*/  MUFU.EX2 R37, R64 ;  /* 0x0000004000257308 */ /* 0x000ea20000000800 */
[----:B---3--:R-:W-:Y:S01]  /*2320*/  @!P1 FMUL R40, R40, R40 ;  /* 0x0000002828289220 */ /* 0x008fe20000400000 */
[----:B------:R-:W-:-:S05]  /*2330*/  FSETP.GEU.AND P1, PT, R69, -126, PT ;  /* 0xc2fc00004500780b */ /* 0x000fca0003f2e000 */
[----:B------:R-:W-:Y:S01]  /*2340*/  @!P4 FMUL R65, R65, 0.5 ;  /* 0x3f0000004141c820 */ /* 0x000fe20000400000 */
[----:B------:R-:W3:Y:S01]  /*2350*/  MUFU.EX2 R45, R72 ;  /* 0x00000048002d7308 */ /* 0x000ee20000000800 */
[----:B----4-:R-:W-:Y:S01]  /*2360*/  @!P3 FMUL R20, R20, R20 ;  /* 0x000000141414b220 */ /* 0x010fe20000400000 */
[----:B------:R-:W-:Y:S02]  /*2370*/  FSETP.GEU.AND P3, PT, R73, -126, PT ;  /* 0xc2fc00004900780b */ /* 0x000fe40003f6e000 */
[----:B-1----:R-:W-:-:S03]  /*2380*/  FMNMX R5, R3, R0, !PT ;  /* 0x0000000003057209 */ /* 0x002fc60007800000 */
[----:B------:R-:W-:Y:S01]  /*2390*/  @!P1 FMUL R69, R69, 0.5 ;  /* 0x3f00000045459820 */ /* 0x000fe20000400000 */
[----:B------:R-:W1:Y:S01]  /*23a0*/  MUFU.EX2 R29, R29 ;  /* 0x0000001d001d7308 */ /* 0x000e620000000800 */
        /* <DEDUP_REMOVED lines=8> */
[----:B-1----:R-:W-:Y:S01]  /*2430*/  @!P6 FMUL R29, R29, R29 ;  /* 0x0000001d1d1de220 */ /* 0x002fe20000400000 */
[----:B------:R-:W-:-:S05]  /*2440*/  FSETP.GEU.AND P6, PT, R68, -126, PT ;  /* 0xc2fc00004400780b */ /* 0x000fca0003fce000 */
[----:B------:R-:W-:Y:S01]  /*2450*/  @!P5 FMUL R81, R81, 0.5 ;  /* 0x3f0000005151d820 */ /* 0x000fe20000400000 */
[----:B------:R-:W1:Y:S01]  /*2460*/  MUFU.EX2 R52, R73 ;  /* 0x0000004900347308 */ /* 0x000e620000000800 */
[----:B--2---:R-:W-:Y:S01]  /*2470*/  @!P4 FMUL R44, R44, R44 ;  /* 0x0000002c2c2cc220 */ /* 0x004fe20000400000 */
[----:B------:R-:W-:-:S05]  /*2480*/  FSETP.GEU.AND P4, PT, R77, -126, PT ;  /* 0xc2fc00004d00780b */ /* 0x000fca0003f8e000 */
[----:B------:R-:W-:Y:S01]  /*2490*/  @!P6 FMUL R68, R68, 0.5 ;  /* 0x3f0000004444e820 */ /* 0x000fe20000400000 */
[----:B------:R-:W2:Y:S01]  /*24a0*/  MUFU.EX2 R49, R76 ;  /* 0x0000004c00317308 */ /* 0x000ea20000000800 */
[----:B---3--:R-:W-:Y:S01]  /*24b0*/  @!P1 FMUL R48, R48, R48 ;  /* 0x0000003030309220 */ /* 0x008fe20000400000 */
[----:B------:R-:W-:-:S04]  /*24c0*/  FSETP.NEU.AND P1, PT, R5, -INF , PT ;  /* 0xff8000000500780b */ /* 0x000fc80003f2d000 */
[----:B------:R-:W-:Y:S01]  /*24d0*/  FSEL R0, R5, RZ, P1 ;  /* 0x000000ff05007208 */ /* 0x000fe20000800000 */
[----:B------:R-:W-:Y:S01]  /*24e0*/  @!P4 FMUL R77, R77, 0.5 ;  /* 0x3f0000004d4dc820 */ /* 0x000fe20000400000 */
[----:B------:R-:W3:Y:S01]  /*24f0*/  MUFU.EX2 R14, R81 ;  /* 0x00000051000e7308 */ /* 0x000ee20000000800 */
[----:B-1----:R-:W-:Y:S01]  /*2500*/  @!P3 FMUL R52, R52, R52 ;  /* 0x000000343434b220 */ /* 0x002fe20000400000 */
[----:B------:R-:W-:Y:S01]  /*2510*/  FSETP.GEU.AND P3, PT, R85, -126, PT ;  /* 0xc2fc00005500780b */ /* 0x000fe20003f6e000 */
[----:B------:R-:W-:Y:S01]  /*2520*/  FMUL R0, R0, UR10 ;  /* 0x0000000a00007c20 */ /* 0x000fe20008400000 */
[----:B------:R-:W-:-:S03]  /*2530*/  FSETP.GEU.AND P1, PT, R84, -126, PT ;  /* 0xc2fc00005400780b */ /* 0x000fc60003f2e000 */
[--C-:B------:R-:W-:Y:S01]  /*2540*/  FFMA R26, R26, UR10, -R0.reuse ;  /* 0x0000000a1a1a7c23 */ /* 0x100fe20008000800 */
[----:B------:R-:W1:Y:S01]  /*2550*/  MUFU.EX2 R41, R68 ;  /* 0x0000004400297308 */ /* 0x000e620000000800 */
[--C-:B------:R-:W-:Y:S01]  /*2560*/  FFMA R57, R31, UR10, -R0.reuse ;  /* 0x0000000a1f397c23 */ /* 0x100fe20008000800 */
[----:B--2---:R-:W-:Y:S01]  /*2570*/  @!P2 FMUL R49, R49, R49 ;  /* 0x000000313131a220 */ /* 0x004fe20000400000 */
[--C-:B------:R-:W-:Y:S01]  /*2580*/  FFMA R3, R27, UR10, -R0.reuse ;  /* 0x0000000a1b037c23 */ /* 0x100fe20008000800 */
[----:B------:R-:W-:Y:S01]  /*2590*/  FSETP.GEU.AND P2, PT, R26, -126, PT ;  /* 0xc2fc00001a00780b */ /* 0x000fe20003f4e000 */
[--C-:B------:R-:W-:Y:S01]  /*25a0*/  FFMA R61, R35, UR10, -R0.reuse ;  /* 0x0000000a233d7c23 */ /* 0x100fe20008000800 */
[--C-:B------:R-:W-:Y:S01]  /*25b0*/  FFMA R38, R38, UR10, -R0.reuse ;  /* 0x0000000a26267c23 */ /* 0x100fe20008000800 */
[----:B------:R-:W-:Y:S01]  /*25c0*/  @!P3 FMUL R85, R85, 0.5 ;  /* 0x3f0000005555b820 */ /* 0x000fe20000400000 */
[----:B------:R-:W2:Y:S01]  /*25d0*/  MUFU.EX2 R56, R77 ;  /* 0x0000004d00387308 */ /* 0x000ea20000000800 */
[----:B---3--:R-:W-:Y:S01]  /*25e0*/  @!P5 FMUL R14, R14, R14 ;  /* 0x0000000e0e0ed220 */ /* 0x008fe20000400000 */
[----:B------:R-:W-:Y:S01]  /*25f0*/  FSETP.GEU.AND P5, PT, R57, -126, PT ;  /* 0xc2fc00003900780b */ /* 0x000fe20003fae000 */
[----:B------:R-:W-:Y:S01]  /*2600*/  @!P1 FMUL R84, R84, 0.5 ;  /* 0x3f00000054549820 */ /* 0x000fe20000400000 */
[--C-:B------:R-:W-:Y:S01]  /*2610*/  FFMA R30, R30, UR10, -R0.reuse ;  /* 0x0000000a1e1e7c23 */ /* 0x100fe20008000800 */
[--C-:B------:R-:W-:Y:S01]  /*2620*/  FFMA R34, R34, UR10, -R0.reuse ;  /* 0x0000000a22227c23 */ /* 0x100fe20008000800 */
[--C-:B------:R-:W-:Y:S01]  /*2630*/  FFMA R50, R50, UR10, -R0.reuse ;  /* 0x0000000a32327c23 */ /* 0x100fe20008000800 */
[--C-:B------:R-:W-:Y:S01]  /*2640*/  FFMA R55, R55, UR10, -R0.reuse ;  /* 0x0000000a37377c23 */ /* 0x100fe20008000800 */
[----:B------:R-:W3:Y:S01]  /*2650*/  MUFU.EX2 R60, R85 ;  /* 0x00000055003c7308 */ /* 0x000ee20000000800 */
[----:B-1----:R-:W-:Y:S01]  /*2660*/  @!P6 FMUL R41, R41, R41 ;  /* 0x000000292929e220 */ /* 0x002fe20000400000 */
[----:B------:R-:W-:Y:S01]  /*2670*/  FSETP.GEU.AND P6, PT, R80, -126, PT ;  /* 0xc2fc00005000780b */ /* 0x000fe20003fce000 */
[----:B------:R-:W-:Y:S01]  /*2680*/  @!P2 FMUL R26, R26, 0.5 ;  /* 0x3f0000001a1aa820 */ /* 0x000fe20000400000 */
[--C-:B------:R-:W-:Y:S01]  /*2690*/  FFMA R42, R42, UR10, -R0.reuse ;  /* 0x0000000a2a2a7c23 */ /* 0x100fe20008000800 */
[--C-:B------:R-:W-:Y:S01]  /*26a0*/  FFMA R46, R46, UR10, -R0.reuse ;  /* 0x0000000a2e2e7c23 */ /* 0x100fe20008000800 */
[--C-:B------:R-:W-:Y:S01]  /*26b0*/  FFMA R67, R67, UR10, -R0.reuse ;  /* 0x0000000a43437c23 */ /* 0x100fe20008000800 */
[----:B------:R-:W-:Y:S01]  /*26c0*/  @!P5 FMUL R57, R57, 0.5 ;  /* 0x3f0000003939d820 */ /* 0x000fe20000400000 */
[----:B------:R1:W4:Y:S01]  /*26d0*/  MUFU.EX2 R31, R26 ;  /* 0x0000001a001f7308 */ /* 0x0003220000000800 */
[----:B--2---:R-:W-:Y:S01]  /*26e0*/  @!P4 FMUL R56, R56, R56 ;  /* 0x000000383838c220 */ /* 0x004fe20000400000 */
[----:B------:R-:W-:Y:S01]  /*26f0*/  FSETP.GEU.AND P4, PT, R3, -126, PT ;  /* 0xc2fc00000300780b */ /* 0x000fe20003f8e000 */
[--C-:B------:R-:W-:Y:S01]  /*2700*/  FFMA R54, R54, UR10, -R0.reuse ;  /* 0x0000000a36367c23 */ /* 0x100fe20008000800 */
[--C-:B------:R-:W-:Y:S01]  /*2710*/  FFMA R63, R63, UR10, -R0.reuse ;  /* 0x0000000a3f3f7c23 */ /* 0x100fe20008000800 */
[--C-:B------:R-:W-:Y:S01]  /*2720*/  FFMA R75, R75, UR10, -R0.reuse ;  /* 0x0000000a4b4b7c23 */ /* 0x100fe20008000800 */
[--C-:B------:R-:W-:Y:S01]  /*2730*/  FFMA R83, R83, UR10, -R0.reuse ;  /* 0x0000000a53537c23 */ /* 0x100fe20008000800 */
[----:B------:R-:W-:Y:S01]  /*2740*/  @!P6 FMUL R80, R80, 0.5 ;  /* 0x3f0000005050e820 */ /* 0x000fe20000400000 */
[----:B------:R-:W2:Y:S01]  /*2750*/  MUFU.EX2 R68, R57 ;  /* 0x0000003900447308 */ /* 0x000ea20000000800 */
[--C-:B-1----:R-:W-:Y:S01]  /*2760*/  FFMA R26, R43, UR10, -R0.reuse ;  /* 0x0000000a2b1a7c23 */ /* 0x102fe20008000800 */
[----:B---3--:R-:W-:Y:S01]  /*2770*/  @!P3 FMUL R60, R60, R60 ;  /* 0x0000003c3c3cb220 */ /* 0x008fe20000400000 */
[----:B------:R-:W-:Y:S01]  /*2780*/  FSETP.GEU.AND P3, PT, R61, -126, PT ;  /* 0xc2fc00003d00780b */ /* 0x000fe20003f6e000 */
[--C-:B------:R-:W-:Y:S01]  /*2790*/  FFMA R71, R71, UR10, -R0.reuse ;  /* 0x0000000a47477c23 */ /* 0x100fe20008000800 */
[--C-:B------:R-:W-:Y:S01]  /*27a0*/  FFMA R79, R79, UR10, -R0.reuse ;  /* 0x0000000a4f4f7c23 */ /* 0x100fe20008000800 */
[----:B------:R-:W-:Y:S01]  /*27b0*/  FFMA R78, R78, UR10, -R0 ;  /* 0x0000000a4e4e7c23 */ /* 0x000fe20008000800 */
[----:B------:R-:W-:Y:S01]  /*27c0*/  @!P4 FMUL R3, R3, 0.5 ;  /* 0x3f0000000303c820 */ /* 0x000fe20000400000 */
[----:B------:R-:W1:Y:S01]  /*27d0*/  MUFU.EX2 R53, R80 ;  /* 0x0000005000357308 */ /* 0x000e620000000800 */
[----:B----4-:R-:W-:Y:S01]  /*27e0*/  @!P2 FMUL R31, R31, R31 ;  /* 0x0000001f1f1fa220 */ /* 0x010fe20000400000 */
[----:B------:R-:W-:Y:S01]  /*27f0*/  FSETP.GEU.AND P2, PT, R38, -126, PT ;  /* 0xc2fc00002600780b */ /* 0x000fe20003f4e000 */
[----:B------:R-:W-:-:S05]  /*2800*/  FADD R69, R23, R14 ;  /* 0x0000000e17457221 */ /* 0x000fca0000000000 */
[----:B------:R3:W4:Y:S01]  /*2810*/  MUFU.EX2 R64, R3 ;  /* 0x0000000300407308 */ /* 0x0007220000000800 */
[----:B--2---:R-:W-:Y:S01]  /*2820*/  @!P5 FMUL R68, R68, R68 ;  /* 0x000000444444d220 */ /* 0x004fe20000400000 */
[----:B------:R-:W-:Y:S01]  /*2830*/  FSETP.GEU.AND P5, PT, R26, -126, PT ;  /* 0xc2fc00001a00780b */ /* 0x000fe20003fae000 */
[----:B------:R-:W-:-:S04]  /*2840*/  @!P3 FMUL R61, R61, 0.5 ;  /* 0x3f0000003d3db820 */ /* 0x000fc80000400000 */
[----:B------:R-:W-:Y:S01]  /*2850*/  @!P2 FMUL R38, R38, 0.5 ;  /* 0x3f0000002626a820 */ /* 0x000fe20000400000 */
[----:B------:R-:W2:Y:S01]  /*2860*/  MUFU.EX2 R27, R84 ;  /* 0x00000054001b7308 */ /* 0x000ea20000000800 */
[----:B-1----:R-:W-:Y:S01]  /*2870*/  @!P6 FMUL R53, R53, R53 ;  /* 0x000000353535e220 */ /* 0x002fe20000400000 */
[----:B------:R-:W-:Y:S01]  /*2880*/  FSETP.GEU.AND P6, PT, R30, -126, PT ;  /* 0xc2fc00001e00780b */ /* 0x000fe20003fce000 */
[----:B---3--:R-:W-:Y:S02]  /*2890*/  FFMA R3, R39, UR10, -R0 ;  /* 0x0000000a27037c23 */ /* 0x008fe40008000800 */
[----:B------:R-:W-:Y:S01]  /*28a0*/  FADD R65, R36, R53 ;  /* 0x0000003524417221 */ /* 0x000fe20000000000 */
[----:B------:R-:W-:Y:S01]  /*28b0*/  F2FP.BF16.F32.PACK_AB R36, R23, R36 ;  /* 0x000000241724723e */ /* 0x000fe200000010ff */
[----:B------:R-:W-:Y:S01]  /*28c0*/  @!P5 FMUL R26, R26, 0.5 ;  /* 0x3f0000001a1ad820 */ /* 0x000fe20000400000 */
[----:B------:R-:W1:Y:S01]  /*28d0*/  MUFU.EX2 R72, R61 ;  /* 0x0000003d00487308 */ /* 0x000e620000000800 */
[----:B----4-:R-:W-:Y:S01]  /*28e0*/  @!P4 FMUL R64, R64, R64 ;  /* 0x000000404040c220 */ /* 0x010fe20000400000 */
[----:B------:R-:W-:-:S05]  /*28f0*/  FSETP.GEU.AND P4, PT, R3, -126, PT ;  /* 0xc2fc00000300780b */ /* 0x000fca0003f8e000 */
[----:B------:R-:W-:Y:S01]  /*2900*/  @!P6 FMUL R30, R30, 0.5 ;  /* 0x3f0000001e1ee820 */ /* 0x000fe20000400000 */
[----:B------:R3:W4:Y:S01]  /*2910*/  MUFU.EX2 R43, R38 ;  /* 0x00000026002b7308 */ /* 0x0007220000000800 */
[----:B--2---:R-:W-:Y:S01]  /*2920*/  @!P1 FMUL R27, R27, R27 ;  /* 0x0000001b1b1b9220 */ /* 0x004fe20000400000 */
[----:B------:R-:W-:-:S05]  /*2930*/  FSETP.GEU.AND P1, PT, R34, -126, PT ;  /* 0xc2fc00002200780b */ /* 0x000fca0003f2e000 */
[----:B------:R-:W-:Y:S01]  /*2940*/  @!P4 FMUL R3, R3, 0.5 ;  /* 0x3f0000000303c820 */ /* 0x000fe20000400000 */
[----:B------:R2:W5:Y:S01]  /*2950*/  MUFU.EX2 R80, R26 ;  /* 0x0000001a00507308 */ /* 0x0005620000000800 */
[----:B-1----:R-:W-:Y:S01]  /*2960*/  @!P3 FMUL R72, R72, R72 ;  /* 0x000000484848b220 */ /* 0x002fe20000400000 */
[----:B---3--:R-:W-:-:S05]  /*2970*/  FFMA R38, R74, UR10, -R0 ;  /* 0x0000000a4a267c23 */ /* 0x008fca0008000800 */
[----:B------:R-:W-:Y:S01]  /*2980*/  @!P1 FMUL R34, R34, 0.5 ;  /* 0x3f00000022229820 */ /* 0x000fe20000400000 */
[----:B------:R1:W3:Y:S01]  /*2990*/  MUFU.EX2 R35, R30 ;  /* 0x0000001e00237308 */ /* 0x0002e20000000800 */
[----:B----4-:R-:W-:Y:S01]  /*29a0*/  @!P2 FMUL R43, R43, R43 ;  /* 0x0000002b2b2ba220 */ /* 0x010fe20000400000 */
[----:B------:R-:W-:Y:S01]  /*29b0*/  FSETP.GEU.AND P2, PT, R50, -126, PT ;  /* 0xc2fc00003200780b */ /* 0x000fe20003f4e000 */
[----:B--2---:R-:W-:-:S05]  /*29c0*/  FFMA R26, R58, UR10, -R0 ;  /* 0x0000000a3a1a7c23 */ /* 0x004fca0008000800 */
[----:B------:R2:W4:Y:S01]  /*29d0*/  MUFU.EX2 R76, R3 ;  /* 0x00000003004c7308 */ /* 0x0005220000000800 */
[----:B-1----:R-:W-:Y:S01]  /*29e0*/  FFMA R30, R47, UR10, -R0 ;  /* 0x0000000a2f1e7c23 */ /* 0x002fe20008000800 */
[----:B-----5:R-:W-:Y:S01]  /*29f0*/  @!P5 FMUL R80, R80, R80 ;  /* 0x000000505050d220 */ /* 0x020fe20000400000 */
[----:B------:R-:W-:-:S03]  /*2a00*/  FSETP.GEU.AND P5, PT, R55, -126, PT ;  /* 0xc2fc00003700780b */ /* 0x000fc60003fae000 */
[----:B------:R-:W-:Y:S01]  /*2a10*/  FSETP.GEU.AND P3, PT, R30, -126, PT ;  /* 0xc2fc00001e00780b */ /* 0x000fe20003f6e000 */
[----:B------:R-:W-:Y:S01]  /*2a20*/  @!P2 FMUL R50, R50, 0.5 ;  /* 0x3f0000003232a820 */ /* 0x000fe20000400000 */
[----:B------:R1:W5:Y:S01]  /*2a30*/  MUFU.EX2 R39, R34 ;  /* 0x0000002200277308 */ /* 0x0003620000000800 */
[----:B---3--:R-:W-:Y:S01]  /*2a40*/  @!P6 FMUL R35, R35, R35 ;  /* 0x000000232323e220 */ /* 0x008fe20000400000 */
[----:B------:R-:W-:Y:S01]  /*2a50*/  FSETP.GEU.AND P6, PT, R42, -126, PT ;  /* 0xc2fc00002a00780b */ /* 0x000fe20003fce000 */
[----:B--2---:R-:W-:-:S05]  /*2a60*/  FFMA R3, R51, UR10, -R0 ;  /* 0x0000000a33037c23 */ /* 0x004fca0008000800 */
[----:B------:R-:W-:Y:S01]  /*2a70*/  @!P5 FMUL R55, R55, 0.5 ;  /* 0x3f0000003737d820 */ /* 0x000fe20000400000 */
[----:B----4-:R-:W-:Y:S01]  /*2a80*/  @!P4 FMUL R76, R76, R76 ;  /* 0x0000004c4c4cc220 */ /* 0x010fe20000400000 */
[----:B------:R-:W-:Y:S01]  /*2a90*/  FSETP.GEU.AND P4, PT, R3, -126, PT ;  /* 0xc2fc00000300780b */ /* 0x000fe20003f8e000 */
[----:B------:R-:W-:Y:S01]  /*2aa0*/  @!P3 FMUL R30, R30, 0.5 ;  /* 0x3f0000001e1eb820 */ /* 0x000fe20000400000 */
[----:B------:R-:W2:Y:S01]  /*2ab0*/  MUFU.EX2 R57, R50 ;  /* 0x0000003200397308 */ /* 0x000ea20000000800 */
[----:B-1----:R-:W-:Y:S02]  /*2ac0*/  FFMA R34, R62, UR10, -R0 ;  /* 0x0000000a3e227c23 */ /* 0x002fe40008000800 */
[----:B------:R-:W-:Y:S01]  /*2ad0*/  @!P6 FMUL R42, R42, 0.5 ;  /* 0x3f0000002a2ae820 */ /* 0x000fe20000400000 */
[----:B-----5:R-:W-:Y:S01]  /*2ae0*/  @!P1 FMUL R39, R39, R39 ;  /* 0x0000002727279220 */ /* 0x020fe20000400000 */
[----:B------:R-:W-:-:S03]  /*2af0*/  FSETP.GEU.AND P1, PT, R46, -126, PT ;  /* 0xc2fc00002e00780b */ /* 0x000fc60003f2e000 */
[----:B------:R1:W3:Y:S03]  /*2b00*/  MUFU.EX2 R84, R30 ;  /* 0x0000001e00547308 */ /* 0x0002e60000000800 */
[----:B------:R-:W-:-:S05]  /*2b10*/  @!P4 FMUL R3, R3, 0.5 ;  /* 0x3f0000000303c820 */ /* 0x000fca0000400000 */
[----:B------:R-:W4:Y:S01]  /*2b20*/  MUFU.EX2 R47, R42 ;  /* 0x0000002a002f7308 */ /* 0x000f220000000800 */
[----:B-1----:R-:W-:Y:S01]  /*2b30*/  FFMA R30, R59, UR10, -R0 ;  /* 0x0000000a3b1e7c23 */ /* 0x002fe20008000800 */
[----:B--2---:R-:W-:Y:S01]  /*2b40*/  @!P2 FMUL R57, R57, R57 ;  /* 0x000000393939a220 */ /* 0x004fe20000400000 */
[----:B------:R-:W-:Y:S01]  /*2b50*/  @!P1 FMUL R46, R46, 0.5 ;  /* 0x3f0000002e2e9820 */ /* 0x000fe20000400000 */
[----:B------:R-:W-:-:S04]  /*2b60*/  FSETP.GEU.AND P2, PT, R34, -126, PT ;  /* 0xc2fc00002200780b */ /* 0x000fc80003f4e000 */
[----:B------:R1:W2:Y:S01]  /*2b70*/  MUFU.EX2 R59, R55 ;  /* 0x00000037003b7308 */ /* 0x0002a20000000800 */
[----:B---3--:R-:W-:Y:S01]  /*2b80*/  @!P3 FMUL R84, R84, R84 ;  /* 0x000000545454b220 */ /* 0x008fe20000400000 */
[----:B------:R-:W-:-:S06]  /*2b90*/  FSETP.GEU.AND P3, PT, R30, -126, PT ;  /* 0xc2fc00001e00780b */ /* 0x000fcc0003f6e000 */
[----:B------:R3:W5:Y:S01]  /*2ba0*/  MUFU.EX2 R58, R3 ;  /* 0x00000003003a7308 */ /* 0x0007620000000800 */
[----:B----4-:R-:W-:Y:S01]  /*2bb0*/  @!P6 FMUL R47, R47, R47 ;  /* 0x0000002f2f2fe220 */ /* 0x010fe20000400000 */
[----:B------:R-:W-:Y:S01]  /*2bc0*/  FSETP.GEU.AND P6, PT, R54, -126, PT ;  /* 0xc2fc00003600780b */ /* 0x000fe20003fce000 */
[----:B------:R-:W-:Y:S01]  /*2bd0*/  @!P2 FMUL R34, R34, 0.5 ;  /* 0x3f0000002222a820 */ /* 0x000fe20000400000 */
[----:B-1----:R-:W-:-:S03]  /*2be0*/  FFMA R55, R86, UR10, -R0 ;  /* 0x0000000a56377c23 */ /* 0x002fc60008000800 */
[----:B------:R-:W-:Y:S01]  /*2bf0*/  @!P3 FMUL R30, R30, 0.5 ;  /* 0x3f0000001e1eb820 */ /* 0x000fe20000400000 */
[----:B------:R-:W1:Y:S01]  /*2c00*/  MUFU.EX2 R51, R46 ;  /* 0x0000002e00337308 */ /* 0x000e620000000800 */
[----:B--2---:R-:W-:Y:S01]  /*2c10*/  @!P5 FMUL R59, R59, R59 ;  /* 0x0000003b3b3bd220 */ /* 0x004fe20000400000 */
[----:B------:R-:W-:Y:S01]  /*2c20*/  FSETP.GEU.AND P5, PT, R67, -126, PT ;  /* 0xc2fc00004300780b */ /* 0x000fe20003fae000 */
[----:B---3--:R-:W-:-:S04]  /*2c30*/  FFMA R3, R66, UR10, -R0 ;  /* 0x0000000a42037c23 */ /* 0x008fc80008000800 */
[----:B------:R-:W-:Y:S01]  /*2c40*/  @!P6 FMUL R54, R54, 0.5 ;  /* 0x3f0000003636e820 */ /* 0x000fe20000400000 */
[----:B------:R2:W3:Y:S01]  /*2c50*/  MUFU.EX2 R66, R34 ;  /* 0x0000002200427308 */ /* 0x0004e20000000800 */
[----:B-----5:R-:W-:Y:S01]  /*2c60*/  @!P4 FMUL R58, R58, R58 ;  /* 0x0000003a3a3ac220 */ /* 0x020fe20000400000 */
[----:B------:R-:W-:-:S05]  /*2c70*/  FSETP.GEU.AND P4, PT, R63, -126, PT ;  /* 0xc2fc00003f00780b */ /* 0x000fca0003f8e000 */
[----:B------:R-:W-:Y:S01]  /*2c80*/  @!P5 FMUL R67, R67, 0.5 ;  /* 0x3f0000004343d820 */ /* 0x000fe20000400000 */
[----:B------:R-:W4:Y:S01]  /*2c90*/  MUFU.EX2 R88, R54 ;  /* 0x0000003600587308 */ /* 0x000f220000000800 */
[----:B-1----:R-:W-:Y:S01]  /*2ca0*/  @!P1 FMUL R51, R51, R51 ;  /* 0x0000003333339220 */ /* 0x002fe20000400000 */
[----:B------:R-:W-:Y:S01]  /*2cb0*/  FSETP.GEU.AND P1, PT, R26, -126, PT ;  /* 0xc2fc00001a00780b */ /* 0x000fe20003f2e000 */
[----:B--2---:R-:W-:-:S04]  /*2cc0*/  FADD R34, R15, R52 ;  /* 0x000000340f227221 */ /* 0x004fc80000000000 */
[----:B------:R-:W-:Y:S01]  /*2cd0*/  @!P4 FMUL R63, R63, 0.5 ;  /* 0x3f0000003f3fc820 */ /* 0x000fe20000400000 */
[----:B------:R-:W1:Y:S01]  /*2ce0*/  MUFU.EX2 R67, R67 ;  /* 0x0000004300437308 */ /* 0x000e620000000800 */
[----:B---3--:R-:W-:Y:S01]  /*2cf0*/  @!P2 FMUL R66, R66, R66 ;  /* 0x000000424242a220 */ /* 0x008fe20000400000 */
[----:B------:R-:W-:-:S05]  /*2d00*/  FSETP.GEU.AND P2, PT, R75, -126, PT ;  /* 0xc2fc00004b00780b */ /* 0x000fca0003f4e000 */
[----:B------:R-:W-:Y:S01]  /*2d10*/  @!P1 FMUL R26, R26, 0.5 ;  /* 0x3f0000001a1a9820 */ /* 0x000fe20000400000 */
[----:B------:R-:W2:Y:S01]  /*2d20*/  MUFU.EX2 R63, R63 ;  /* 0x0000003f003f7308 */ /* 0x000ea20000000800 */
[----:B----4-:R-:W-:Y:S01]  /*2d30*/  @!P6 FMUL R88, R88, R88 ;  /* 0x000000585858e220 */ /* 0x010fe20000400000 */
[----:B------:R-:W-:-:S05]  /*2d40*/  FSETP.GEU.AND P6, PT, R3, -126, PT ;  /* 0xc2fc00000300780b */ /* 0x000fca0003fce000 */
[----:B------:R-:W-:Y:S01]  /*2d50*/  @!P2 FMUL R75, R75, 0.5 ;  /* 0x3f0000004b4ba820 */ /* 0x000fe20000400000 */
[----:B------:R3:W4:Y:S01]  /*2d60*/  MUFU.EX2 R62, R26 ;  /* 0x0000001a003e7308 */ /* 0x0007220000000800 */
[----:B-1----:R-:W-:Y:S01]  /*2d70*/  @!P5 FMUL R67, R67, R67 ;  /* 0x000000434343d220 */ /* 0x002fe20000400000 */
[----:B------:R-:W-:-:S03]  /*2d80*/  FSETP.GEU.AND P5, PT, R83, -126, PT ;  /* 0xc2fc00005300780b */ /* 0x000fc60003fae000 */
[----:B------:R-:W-:Y:S02]  /*2d90*/  FADD R54, R72, R67 ;  /* 0x0000004348367221 */ /* 0x000fe40000000000 */
[----:B------:R-:W-:Y:S01]  /*2da0*/  @!P6 FMUL R3, R3, 0.5 ;  /* 0x3f0000000303e820 */ /* 0x000fe20000400000 */
[----:B------:R1:W5:Y:S01]  /*2db0*/  MUFU.EX2 R61, R30 ;  /* 0x0000001e003d7308 */ /* 0x0003620000000800 */
[----:B--2---:R-:W-:Y:S01]  /*2dc0*/  @!P4 FMUL R63, R63, R63 ;  /* 0x0000003f3f3fc220 */ /* 0x004fe20000400000 */
[----:B---3--:R-:W-:-:S05]  /*2dd0*/  FFMA R26, R70, UR10, -R0 ;  /* 0x0000000a461a7c23 */ /* 0x008fca0008000800 */
[----:B------:R-:W-:Y:S01]  /*2de0*/  @!P5 FMUL R83, R83, 0.5 ;  /* 0x3f0000005353d820 */ /* 0x000fe20000400000 */
[----:B------:R2:W3:Y:S01]  /*2df0*/  MUFU.EX2 R70, R3 ;  /* 0x0000000300467308 */ /* 0x0004e20000000800 */
[--C-:B-1----:R-:W-:Y:S01]  /*2e00*/  FFMA R30, R82, UR10, -R0.reuse ;  /* 0x0000000a521e7c23 */ /* 0x102fe20008000800 */
[----:B----4-:R-:W-:Y:S01]  /*2e10*/  @!P1 FMUL R62, R62, R62 ;  /* 0x0000003e3e3e9220 */ /* 0x010fe20000400000 */
[----:B------:R-:W-:Y:S01]  /*2e20*/  FSETP.GEU.AND P1, PT, R38, -126, PT ;  /* 0xc2fc00002600780b */ /* 0x000fe20003f2e000 */
[----:B------:R-:W-:Y:S02]  /*2e30*/  FFMA R0, R87, UR10, -R0 ;  /* 0x0000000a57007c23 */ /* 0x000fe40008000800 */
[----:B------:R-:W-:Y:S02]  /*2e40*/  FSETP.GEU.AND P4, PT, R30, -126, PT ;  /* 0xc2fc00001e00780b */ /* 0x000fe40003f8e000 */
[----:B------:R-:W1:Y:S01]  /*2e50*/  MUFU.EX2 R75, R75 ;  /* 0x0000004b004b7308 */ /* 0x000e620000000800 */
[----:B-----5:R-:W-:Y:S01]  /*2e60*/  @!P3 FMUL R61, R61, R61 ;  /* 0x0000003d3d3db220 */ /* 0x020fe20000400000 */
[----:B------:R-:W-:Y:S01]  /*2e70*/  FSETP.GEU.AND P3, PT, R26, -126, PT ;  /* 0xc2fc00001a00780b */ /* 0x000fe20003f6e000 */
[----:B--2---:R-:W-:Y:S01]  /*2e80*/  FADD R3, R24, R29 ;  /* 0x0000001d18037221 */ /* 0x004fe20000000000 */
[----:B------:R-:W-:-:S04]  /*2e90*/  F2FP.BF16.F32.PACK_AB R24, R7, R24 ;  /* 0x000000180718723e */ /* 0x000fc800000010ff */
[----:B------:R-:W2:Y:S01]  /*2ea0*/  MUFU.EX2 R83, R83 ;  /* 0x0000005300537308 */ /* 0x000ea20000000800 */
[----:B------:R-:W-:Y:S01]  /*2eb0*/  @!P1 FMUL R38, R38, 0.5 ;  /* 0x3f00000026269820 */ /* 0x000fe20000400000 */
[----:B---3--:R-:W-:Y:S01]  /*2ec0*/  @!P6 FMUL R70, R70, R70 ;  /* 0x000000464646e220 */ /* 0x008fe20000400000 */
[----:B------:R-:W-:Y:S01]  /*2ed0*/  @!P4 FMUL R30, R30, 0.5 ;  /* 0x3f0000001e1ec820 */ /* 0x000fe20000400000 */
[----:B------:R-:W-:Y:S02]  /*2ee0*/  FSETP.GEU.AND P6, PT, R71, -126, PT ;  /* 0xc2fc00004700780b */ /* 0x000fe40003fce000 */
[----:B------:R-:W-:Y:S01]  /*2ef0*/  FADD R50, R39, R70 ;  /* 0x0000004627327221 */ /* 0x000fe20000000000 */
[----:B------:R-:W-:Y:S01]  /*2f00*/  @!P3 FMUL R26, R26, 0.5 ;  /* 0x3f0000001a1ab820 */ /* 0x000fe20000400000 */
[----:B------:R-:W3:Y:S01]  /*2f10*/  MUFU.EX2 R82, R38 ;  /* 0x0000002600527308 */ /* 0x000ee20000000800 */
[----:B-1----:R-:W-:Y:S01]  /*2f20*/  @!P2 FMUL R75, R75, R75 ;  /* 0x0000004b4b4ba220 */ /* 0x002fe20000400000 */
[----:B------:R-:W-:-:S03]  /*2f30*/  FSETP.GEU.AND P2, PT, R79, -126, PT ;  /* 0xc2fc00004f00780b */ /* 0x000fc60003f4e000 */
[----:B------:R-:W-:-:S03]  /*2f40*/  FADD R81, R80, R75 ;  /* 0x0000004b50517221 */ /* 0x000fc60000000000 */
[----:B------:R1:W4:Y:S01]  /*2f50*/  MUFU.EX2 R90, R30 ;  /* 0x0000001e005a7308 */ /* 0x0003220000000800 */
[----:B--2---:R-:W-:Y:S01]  /*2f60*/  @!P5 FMUL R83, R83, R83 ;  /* 0x000000535353d220 */ /* 0x004fe20000400000 */
[----:B------:R-:W-:Y:S01]  /*2f70*/  FSETP.GEU.AND P5, PT, R0, -126, PT ;  /* 0xc2fc00000000780b */ /* 0x000fe20003fae000 */
[----:B------:R-:W-:Y:S02]  /*2f80*/  @!P6 FMUL R71, R71, 0.5 ;  /* 0x3f0000004747e820 */ /* 0x000fe40000400000 */
[----:B------:R-:W-:Y:S02]  /*2f90*/  FADD R87, R58, R83 ;  /* 0x000000533a577221 */ /* 0x000fe40000000000 */
[----:B------:R-:W-:Y:S01]  /*2fa0*/  @!P2 FMUL R79, R79, 0.5 ;  /* 0x3f0000004f4fa820 */ /* 0x000fe20000400000 */
[----:B------:R2:W-:Y:S01]  /*2fb0*/  MUFU.EX2 R74, R26 ;  /* 0x0000001a004a7308 */ /* 0x0005e20000000800 */
[----:B---3--:R-:W-:Y:S01]  /*2fc0*/  @!P1 FMUL R82, R82, R82 ;  /* 0x0000005252529220 */ /* 0x008fe20000400000 */
[----:B------:R-:W-:Y:S01]  /*2fd0*/  FSETP.GEU.AND P1, PT, R78, -126, PT ;  /* 0xc2fc00004e00780b */ /* 0x000fe20003f2e000 */
[----:B-1----:R-:W-:Y:S01]  /*2fe0*/  FADD R30, R32, R45 ;  /* 0x0000002d201e7221 */ /* 0x002fe20000000000 */
[----:B------:R-:W-:Y:S01]  /*2ff0*/  FADD R54, R54, R87 ;  /* 0x0000005736367221 */ /* 0x000fe20000000000 */
[----:B------:R-:W-:-:S02]  /*3000*/  F2FP.BF16.F32.PACK_AB R32, R15, R32 ;  /* 0x000000200f20723e */ /* 0x000fc400000010ff */
[----:B------:R-:W-:Y:S01]  /*3010*/  @!P5 FMUL R0, R0, 0.5 ;  /* 0x3f0000000000d820 */ /* 0x000fe20000400000 */
[----:B------:R-:W1:Y:S01]  /*3020*/  MUFU.EX2 R71, R71 ;  /* 0x0000004700477308 */ /* 0x000e620000000800 */
[----:B----4-:R-:W-:Y:S01]  /*3030*/  @!P4 FMUL R90, R90, R90 ;  /* 0x0000005a5a5ac220 */ /* 0x010fe20000400000 */
[----:B------:R-:W-:Y:S01]  /*3040*/  FSETP.GEU.AND P4, PT, R55, -126, PT ;  /* 0xc2fc00003700780b */ /* 0x000fe20003f8e000 */
[----:B--2---:R-:W-:Y:S01]  /*3050*/  FADD R26, R28, R37 ;  /* 0x000000251c1a7221 */ /* 0x004fe20000000000 */
[----:B------:R-:W-:Y:S01]  /*3060*/  FADD R38, R3, R30 ;  /* 0x0000001e03267221 */ /* 0x000fe20000000000 */
[----:B------:R-:W-:Y:S01]  /*3070*/  FADD R3, R7, R40 ;  /* 0x0000002807037221 */ /* 0x000fe20000000000 */
[----:B------:R-:W-:Y:S01]  /*3080*/  FADD R30, R11, R44 ;  /* 0x0000002c0b1e7221 */ /* 0x000fe20000000000 */
[----:B------:R-:W-:Y:S01]  /*3090*/  @!P1 FMUL R78, R78, 0.5 ;  /* 0x3f0000004e4e9820 */ /* 0x000fe20000400000 */
[----:B------:R-:W2:Y:S01]  /*30a0*/  MUFU.EX2 R79, R79 ;  /* 0x0000004f004f7308 */ /* 0x000ea20000000800 */
[----:B------:R-:W-:Y:S01]  /*30b0*/  FADD R73, R26, R65 ;  /* 0x000000411a497221 */ /* 0x000fe20000000000 */
[----:B------:R-:W-:Y:S01]  /*30c0*/  FADD R26, R6, R33 ;  /* 0x00000021061a7221 */ /* 0x000fe20000000000 */
[----:B------:R-:W-:Y:S01]  /*30d0*/  FADD R65, R10, R49 ;  /* 0x000000310a417221 */ /* 0x000fe20000000000 */
[----:B------:R-:W-:Y:S01]  /*30e0*/  FADD R42, R3, R34 ;  /* 0x00000022032a7221 */ /* 0x000fe20000000000 */
[----:B------:R-:W-:Y:S01]  /*30f0*/  FADD R77, R30, R69 ;  /* 0x000000451e4d7221 */ /* 0x000fe20000000000 */
[----:B------:R-:W-:Y:S01]  /*3100*/  FADD R3, R9, R20 ;  /* 0x0000001409037221 */ /* 0x000fe20000000000 */
[----:B------:R-:W-:Y:S01]  /*3110*/  @!P4 FMUL R55, R55, 0.5 ;  /* 0x3f0000003737c820 */ /* 0x000fe20000400000 */
[----:B------:R-:W3:Y:S01]  /*3120*/  MUFU.EX2 R86, R0 ;  /* 0x0000000000567308 */ /* 0x000ee20000000800 */
[----:B------:R-:W-:Y:S01]  /*3130*/  FADD R46, R26, R65 ;  /* 0x000000411a2e7221 */ /* 0x000fe20000000000 */
[----:B------:R-:W-:Y:S01]  /*3140*/  FADD R26, R8, R41 ;  /* 0x00000029081a7221 */ /* 0x000fe20000000000 */
[----:B------:R-:W-:Y:S01]  /*3150*/  FADD R65, R12, R27 ;  /* 0x0000001b0c417221 */ /* 0x000fe20000000000 */
[----:B------:R-:W-:Y:S01]  /*3160*/  FADD R34, R21, R56 ;  /* 0x0000003815227221 */ /* 0x000fe20000000000 */
[----:B------:R-:W-:Y:S01]  /*3170*/  FADD R30, R13, R48 ;  /* 0x000000300d1e7221 */ /* 0x000fe20000000000 */
[----:B------:R-:W-:Y:S01]  /*3180*/  FADD R69, R25, R60 ;  /* 0x0000003c19457221 */ /* 0x000fe20000000000 */
[----:B------:R-:W-:Y:S01]  /*3190*/  FADD R65, R26, R65 ;  /* 0x000000411a417221 */ /* 0x000fe20000000000 */
[----:B------:R-:W4:Y:S01]  /*31a0*/  MUFU.EX2 R78, R78 ;  /* 0x0000004e004e7308 */ /* 0x000f220000000800 */
[----:B------:R-:W-:Y:S01]  /*31b0*/  FADD R3, R3, R34 ;  /* 0x0000002203037221 */ /* 0x000fe20000000000 */
[----:B------:R-:W-:Y:S01]  /*31c0*/  FADD R30, R30, R69 ;  /* 0x000000451e1e7221 */ /* 0x000fe20000000000 */
[----:B------:R-:W-:Y:S01]  /*31d0*/  FADD R26, R31, R62 ;  /* 0x0000003e1f1a7221 */ /* 0x000fe20000000000 */
[----:B------:R-:W-:Y:S01]  /*31e0*/  FADD R69, R47, R82 ;  /* 0x000000522f457221 */ /* 0x000fe20000000000 */
[----:B------:R-:W-:Y:S01]  /*31f0*/  FADD R85, R57, R90 ;  /* 0x0000005a39557221 */ /* 0x000fe20000000000 */
[----:B------:R-:W-:Y:S01]  /*3200*/  FADD R34, R64, R61 ;  /* 0x0000003d40227221 */ /* 0x000fe20000000000 */
[----:B-1----:R-:W-:Y:S01]  /*3210*/  @!P6 FMUL R71, R71, R71 ;  /* 0x000000474747e220 */ /* 0x002fe20000400000 */
[----:B------:R-:W1:Y:S01]  /*3220*/  MUFU.EX2 R55, R55 ;  /* 0x0000003700377308 */ /* 0x000e620000000800 */
[----:B--2---:R-:W-:Y:S01]  /*3230*/  @!P2 FMUL R79, R79, R79 ;  /* 0x0000004f4f4fa220 */ /* 0x004fe20000400000 */
[----:B---3--:R-:W-:Y:S01]  /*3240*/  @!P5 FMUL R86, R86, R86 ;  /* 0x000000565656d220 */ /* 0x008fe20000400000 */
[----:B------:R-:W-:Y:S01]  /*3250*/  FADD R89, R26, R69 ;  /* 0x000000451a597221 */ /* 0x000fe20000000000 */
[----:B------:R-:W-:Y:S01]  /*3260*/  FADD R92, R50, R85 ;  /* 0x00000055325c7221 */ /* 0x000fe20000000000 */
[----:B------:R-:W-:Y:S01]  /*3270*/  FADD R91, R34, R81 ;  /* 0x00000051225b7221 */ /* 0x000fe20000000000 */
[----:B------:R-:W-:Y:S01]  /*3280*/  FADD R26, R68, R63 ;  /* 0x0000003f441a7221 */ /* 0x000fe20000000000 */
[----:B------:R-:W-:Y:S01]  /*3290*/  FADD R81, R84, R79 ;  /* 0x0000004f54517221 */ /* 0x000fe20000000000 */
[----:B------:R-:W-:Y:S01]  /*32a0*/  FADD R50, R76, R71 ;  /* 0x000000474c327221 */ /* 0x000fe20000000000 */
[----:B------:R-:W-:Y:S01]  /*32b0*/  FADD R87, R59, R86 ;  /* 0x000000563b577221 */ /* 0x000fe20000000000 */
[----:B------:R-:W-:Y:S01]  /*32c0*/  @!P3 FMUL R74, R74, R74 ;  /* 0x0000004a4a4ab220 */ /* 0x000fe20000400000 */
[----:B------:R-:W-:Y:S01]  /*32d0*/  FADD R26, R26, R81 ;  /* 0x000000511a1a7221 */ /* 0x000fe20000000000 */
[----:B----4-:R-:W-:Y:S01]  /*32e0*/  @!P1 FMUL R78, R78, R78 ;  /* 0x0000004e4e4e9220 */ /* 0x010fe20000400000 */
[----:B------:R-:W-:Y:S01]  /*32f0*/  FADD R87, R50, R87 ;  /* 0x0000005732577221 */ /* 0x000fe20000000000 */
[----:B------:R-:W-:Y:S01]  /*3300*/  FADD R0, R35, R66 ;  /* 0x0000004223007221 */ /* 0x000fe20000000000 */
[----:B------:R-:W-:Y:S01]  /*3310*/  FADD R34, R43, R74 ;  /* 0x0000004a2b227221 */ /* 0x000fe20000000000 */
[----:B------:R-:W-:Y:S01]  /*3320*/  FADD R69, R51, R78 ;  /* 0x0000004e33457221 */ /* 0x000fe20000000000 */
[----:B-1----:R-:W-:Y:S01]  /*3330*/  @!P4 FMUL R55, R55, R55 ;  /* 0x000000373737c220 */ /* 0x002fe20000400000 */
[----:B------:R-:W-:Y:S01]  /*3340*/  FADD R87, R26, R87 ;  /* 0x000000571a577221 */ /* 0x000fe20000000000 */
[----:B------:R-:W-:Y:S01]  /*3350*/  MOV R26, UR6 ;  /* 0x00000006001a7c02 */ /* 0x000fe20008000f00 */
[----:B------:R-:W-:Y:S01]  /*3360*/  UIADD3 UR6, UR45, 0x1, URZ ;  /* 0x000000012d067890 */ /* 0x000fe2000fffe03f */
[----:B------:R-:W-:Y:S01]  /*3370*/  FADD R85, R88, R55 ;  /* 0x0000003758557221 */ /* 0x000fe20000000000 */
[----:B------:R-:W-:Y:S01]  /*3380*/  FADD R0, R0, R69 ;  /* 0x0000004500007221 */ /* 0x000fe20000000000 */
[----:B------:R-:W-:Y:S01]  /*3390*/  FADD R38, R38, R73 ;  /* 0x0000004926267221 */ /* 0x000fe20000000000 */
[----:B------:R-:W-:Y:S01]  /*33a0*/  UISETP.NE.AND UP0, UPT, UR6, 0x5, UPT ;  /* 0x000000050600788c */ /* 0x000fe2000bf05270 */
[----:B------:R-:W-:Y:S01]  /*33b0*/  FADD R85, R34, R85 ;  /* 0x0000005522557221 */ /* 0x000fe20000000000 */
[----:B------:R-:W-:Y:S01]  /*33c0*/  FADD R42, R42, R77 ;  /* 0x0000004d2a2a7221 */ /* 0x000fe20000000000 */
[----:B------:R-:W-:Y:S01]  /*33d0*/  FADD R65, R46, R65 ;  /* 0x000000412e417221 */ /* 0x000fe20000000000 */
[----:B------:R-:W-:Y:S01]  /*33e0*/  FADD R3, R3, R30 ;  /* 0x0000001e03037221 */ /* 0x000fe20000000000 */
[----:B------:R-:W-:Y:S01]  /*33f0*/  USEL UR10, URZ, 0x1, UP0 ;  /* 0x000000013f0a7887 */ /* 0x000fe20008000000 */
[----:B------:R-:W-:Y:S01]  /*3400*/  FADD R89, R89, R92 ;  /* 0x0000005c59597221 */ /* 0x000fe20000000000 */
[----:B------:R-:W-:Y:S01]  /*3410*/  FADD R54, R91, R54 ;  /* 0x000000365b367221 */ /* 0x000fe20000000000 */
[----:B------:R-:W-:Y:S01]  /*3420*/  FADD R0, R0, R85 ;  /* 0x0000005500007221 */ /* 0x000fe20000000000 */
[----:B------:R-:W-:Y:S01]  /*3430*/  FADD R38, R38, R65 ;  /* 0x0000004126267221 */ /* 0x000fe20000000000 */
[----:B------:R-:W-:Y:S01]  /*3440*/  FADD R3, R42, R3 ;  /* 0x000000032a037221 */ /* 0x000fe20000000000 */
[----:B------:R-:W-:Y:S01]  /*3450*/  FADD R87, R54, R87 ;  /* 0x0000005736577221 */ /* 0x000fe20000000000 */
[----:B------:R-:W-:Y:S01]  /*3460*/  FADD R0, R89, R0 ;  /* 0x0000000059007221 */ /* 0x000fe20000000000 */
[----:B------:R1:W-:Y:S01]  /*3470*/  SYNCS.ARRIVE.TRANS64.A1T0 RZ, [R26+UR40], RZ ;  /* 0x000000ff1aff79a7 */ /* 0x0003e20008100028 */
[----:B------:R-:W-:Y:S01]  /*3480*/  FADD R3, R38, R3 ;  /* 0x0000000326037221 */ /* 0x000fe20000000000 */
[----:B------:R-:W-:Y:S01]  /*3490*/  F2FP.BF16.F32.PACK_AB R38, R25, R12 ;  /* 0x0000000c1926723e */ /* 0x000fe200000010ff */
[----:B------:R-:W-:Y:S01]  /*34a0*/  USEL UR6, UR6, URZ, UP0 ;  /* 0x0000003f06067287 */ /* 0x000fe20008000000 */
[----:B------:R-:W-:Y:S01]  /*34b0*/  F2FP.BF16.F32.PACK_AB R46, R48, R41 ;  /* 0x00000029302e723e */ /* 0x000fe200000010ff */
[----:B------:R-:W-:Y:S01]  /*34c0*/  FADD R0, R0, R87 ;  /* 0x0000005700007221 */ /* 0x000fe20000000000 */
[----:B------:R-:W-:-:S02]  /*34d0*/  F2FP.BF16.F32.PACK_AB R54, R60, R27 ;  /* 0x0000001b3c36723e */ /* 0x000fc400000010ff */
[----:B------:R-:W-:Y:S02]  /*34e0*/  LOP3.LUT R18, R18, UR10, RZ, 0x3c, !PT ;  /* 0x0000000a12127c12 */ /* 0x000fe4000f8e3cff */
[----:B------:R-:W-:Y:S02]  /*34f0*/  F2FP.BF16.F32.PACK_AB R40, R40, R29 ;  /* 0x0000001d2828723e */ /* 0x000fe400000010ff */
[----:B------:R-:W-:Y:S02]  /*3500*/  F2FP.BF16.F32.PACK_AB R42, R20, R33 ;  /* 0x00000021142a723e */ /* 0x000fe400000010ff */
[----:B------:R-:W-:Y:S02]  /*3510*/  F2FP.BF16.F32.PACK_AB R48, R52, R45 ;  /* 0x0000002d3430723e */ /* 0x000fe400000010ff */
[----:B------:R-:W-:Y:S02]  /*3520*/  F2FP.BF16.F32.PACK_AB R25, R64, R31 ;  /* 0x0000001f4019723e */ /* 0x000fe400000010ff */
[----:B------:R-:W-:-:S02]  /*3530*/  F2FP.BF16.F32.PACK_AB R27, R68, R35 ;  /* 0x00000023441b723e */ /* 0x000fc400000010ff */
[----:B------:R-:W-:Y:S02]  /*3540*/  F2FP.BF16.F32.PACK_AB R44, R44, R37 ;  /* 0x000000252c2c723e */ /* 0x000fe400000010ff */
[----:B------:R-:W-:Y:S02]  /*3550*/  F2FP.BF16.F32.PACK_AB R50, R56, R49 ;  /* 0x000000313832723e */ /* 0x000fe400000010ff */
[----:B------:R-:W-:Y:S02]  /*3560*/  F2FP.BF16.F32.PACK_AB R52, R14, R53 ;  /* 0x000000350e34723e */ /* 0x000fe400000010ff */
[----:B------:R-:W-:Y:S02]  /*3570*/  F2FP.BF16.F32.PACK_AB R29, R72, R39 ;  /* 0x00000027481d723e */ /* 0x000fe400000010ff */
[----:B------:R-:W-:Y:S02]  /*3580*/  F2FP.BF16.F32.PACK_AB R31, R76, R43 ;  /* 0x0000002b4c1f723e */ /* 0x000fe400000010ff */
[----:B------:R-:W-:-:S02]  /*3590*/  F2FP.BF16.F32.PACK_AB R33, R80, R47 ;  /* 0x0000002f5021723e */ /* 0x000fc400000010ff */
[----:B------:R-:W-:Y:S02]  /*35a0*/  F2FP.BF16.F32.PACK_AB R35, R84, R51 ;  /* 0x000000335423723e */ /* 0x000fe400000010ff */
[----:B-1----:R-:W-:Y:S02]  /*35b0*/  F2FP.BF16.F32.PACK_AB R26, R9, R6 ;  /* 0x00000006091a723e */ /* 0x002fe400000010ff */
        /* <DEDUP_REMOVED lines=11> */
[----:B------:R-:W-:Y:S01]  /*3670*/  F2FP.BF16.F32.PACK_AB R53, R83, R90 ;  /* 0x0000005a5335723e */ /* 0x000fe200000010ff */
[----:B------:R-:W-:Y:S06]  /*3680*/  @!P0 BRA `(.L_x_21) ;  /* 0x0000000000048947 */ /* 0x000fec0003800000 */
[----:B------:R-:W-:Y:S01]  /*3690*/  BPT.TRAP 0x1 ;  /* 0x000000040000795c */ /* 0x000fe20000300000 */
.L_x_21:
[----:B------:R-:W-:Y:S01]  /*36a0*/  ULEA UR10, UR6, UR4, 0x3 ;  /* 0x00000004060a7291 */ /* 0x000fe2000f8e183f */
[----:B------:R-:W-:-:S08]  /*36b0*/  SHF.L.U32 R6, R18, 0x1f, RZ ;  /* 0x0000001f12067819 */ /* 0x000fd000000006ff */
[----:B------:R-:W1:Y:S02]  /*36c0*/  SYNCS.PHASECHK.TRANS64.TRYWAIT P1, [UR10+0x40400], R6 ;  /* 0x04040006ff0075a7 */ /* 0x000e64000802014a */
[----:B-1----:R-:W-:Y:S05]  /*36d0*/  @!P1 BRA `(.L_x_22) ;  /* 0x0000008c009c9947 */ /* 0x002fea0003800000 */
.L_x_118:
[----:B------:R-:W-:Y:S01]  /*36e0*/  UIMAD UR10, UR6, 0xa00, UR5 ;  /* 0x00000a00060a78a4 */ /* 0x000fe2000f8e0205 */
[----:B------:R-:W-:Y:S01]  /*36f0*/  WARPGROUP.ARRIVE ;  /* 0x00000000000079c5 */ /* 0x000fe20000000000 */
[----:B------:R-:W-:Y:S01]  /*3700*/  UMOV UR11, 0x80000020 ;  /* 0x80000020000b7882 */ /* 0x000fe20000000000 */
[----:B------:R-:W-:Y:S01]  /*3710*/  UMOV UR15, 0x80000020 ;  /* 0x80000020000f7882 */ /* 0x000fe20000000000 */
[----:B------:R-:W-:Y:S01]  /*3720*/  UIADD3 UR14, UR10, 0x200, URZ ;  /* 0x000002000a0e7890 */ /* 0x000fe2000fffe03f */
[----:B------:R-:W-:Y:S01]  /*3730*/  F2FP.BF16.F32.PACK_AB R55, R86, R55 ;  /* 0x000000375637723e */ /* 0x000fe200000010ff */
[----:B------:R-:W-:Y:S02]  /*3740*/  UIADD3 UR18, UR10, 0x400, URZ ;  /* 0x000004000a127890 */ /* 0x000fe4000fffe03f */
[----:B------:R-:W-:Y:S02]  /*3750*/  UIADD3 UR19, UR10, 0x600, URZ ;  /* 0x000006000a137890 */ /* 0x000fe4000fffe03f */
[----:B------:R-:W-:Y:S01]  /*3760*/  HGMMA.64x32x16.F32.BF16 R152, R24, gdesc[UR8].tnspB, RZ, !UPT, gsb0 ;  /* 0x4060000818987df0 */ /* 0x000fe2000c0018ff */
[----:B------:R-:W-:-:S02]  /*3770*/  UIADD3 UR11, UR10, 0x800, URZ ;  /* 0x000008000a0b7890 */ /* 0x000fc4000fffe03f */
[----:B------:R-:W-:Y:S01]  /*3780*/  UIADD3 UR22, UR10, 0x840, URZ ;  /* 0x000008400a167890 */ /* 0x000fe2000fffe03f */
[----:B------:R-:W-:Y:S02]  /*3790*/  WARPGROUP.DEPBAR.LE gsb0, 0x0 ;  /* 0x00008000000079c5 */ /* 0x000fe40000010000 */
[----:B------:R-:W-:-:S06]  /*37a0*/  WARPGROUP.ARRIVE ;  /* 0x00000000000079c5 */ /* 0x000fcc0000000000 */
[----:B------:R-:W-:Y:S01]  /*37b0*/  HGMMA.64x32x16.F32.BF16 R136, R24, gdesc[UR12].tnspB, RZ, !UPT, gsb0 ;  /* 0x4060000c18887df0 */ /* 0x000fe2000c0018ff */
[----:B------:R-:W-:Y:S01]  /*37c0*/  UMOV UR14, UR18 ;  /* 0x00000012000e7c82 */ /* 0x000fe20008000000 */
[----:B------:R-:W-:Y:S01]  /*37d0*/  UMOV UR15, 0x80000020 ;  /* 0x80000020000f7882 */ /* 0x000fe20000000000 */
        /* <DEDUP_REMOVED lines=16> */
[----:B------:R-:W-:Y:S01]  /*38e0*/  UIADD3 UR14, UR10, 0x40, URZ ;  /* 0x000000400a0e7890 */ /* 0x000fe2000fffe03f */
[----:B------:R-:W-:Y:S01]  /*38f0*/  UMOV UR15, 0x80000020 ;  /* 0x80000020000f7882 */ /* 0x000fe20000000000 */
[----:B------:R-:W-:Y:S02]  /*3900*/  WARPGROUP.DEPBAR.LE gsb0, 0x0 ;  /* 0x00008000000079c5 */ /* 0x000fe40000010000 */
[----:B------:R-:W-:-:S06]  /*3910*/  WARPGROUP.ARRIVE ;  /* 0x00000000000079c5 */ /* 0x000fcc0000000000 */
[----:B------:R-:W-:Y:S01]  /*3920*/  HGMMA.64x32x16.F32.BF16 R152, R28, gdesc[UR12].tnspB, R152, gsb0 ;  /* 0x4060000c1c987df0 */ /* 0x000fe20008001898 */
[----:B------:R-:W-:Y:S01]  /*3930*/  UMOV UR14, UR11 ;  /* 0x0000000b000e7c82 */ /* 0x000fe20008000000 */
[----:B------:R-:W-:Y:S01]  /*3940*/  UMOV UR15, 0x80000020 ;  /* 0x80000020000f7882 */ /* 0x000fe20000000000 */
[----:B------:R-:W-:Y:S01]  /*3950*/  UIADD3 UR11, UR10, 0x280, URZ ;  /* 0x000002800a0b7890 */ /* 0x000fe2000fffe03f */
        /* <DEDUP_REMOVED lines=171> */
[----:B------:R-:W-:-:S03]  /*4410*/  UIADD3 UR14, UR10, 0x9c0, URZ ;  /* 0x000009c00a0e7890 */ /* 0x000fc6000fffe03f */
[----:B------:R-:W-:Y:S01]  /*4420*/  UMOV UR10, UR18 ;  /* 0x00000012000a7c82 */ /* 0x000fe20008000000 */
[----:B------:R-:W-:Y:S02]  /*4430*/  WARPGROUP.DEPBAR.LE gsb0, 0x0 ;  /* 0x00008000000079c5 */ /* 0x000fe40000010000 */
[----:B------:R-:W-:-:S06]  /*4440*/  WARPGROUP.ARRIVE ;  /* 0x00000000000079c5 */ /* 0x000fcc0000000000 */
[----:B------:R-:W-:Y:S01]  /*4450*/  HGMMA.64x32x16.F32.BF16 R136, R52, gdesc[UR8].tnspB, R136, gsb0 ;  /* 0x4060000834887df0 */ /* 0x000fe20008001888 */
[----:B------:R-:W-:Y:S01]  /*4460*/  UMOV UR10, UR19 ;  /* 0x00000013000a7c82 */ /* 0x000fe20008000000 */
[----:B------:R-:W-:Y:S01]  /*4470*/  UMOV UR11, 0x80000020 ;  /* 0x80000020000b7882 */ /* 0x000fe20000000000 */
        /* <DEDUP_REMOVED lines=12> */
[----:B------:R-:W-:Y:S03]  /*4540*/  HGMMA.64x32x16.F32.BF16 R88, R52, gdesc[UR8].tnspB, R88, gsb0 ;  /* 0x4060000834587df0 */ /* 0x000fe60008001858 */
[----:B------:R-:W-:Y:S02]  /*4550*/  WARPGROUP.DEPBAR.LE gsb0, 0x0 ;  /* 0x00008000000079c5 */ /* 0x000fe40000010000 */
[----:B------:R-:W-:Y:S05]  /*4560*/  @!P0 BRA `(.L_x_23) ;  /* 0x0000000000048947 */ /* 0x000fea0003800000 */
[----:B------:R-:W-:Y:S01]  /*4570*/  BPT.TRAP 0x1 ;  /* 0x000000040000795c */ /* 0x000fe20000300000 */
.L_x_23:
[----:B------:R-:W-:Y:S01]  /*4580*/  R2UR UR10, R16 ;  /* 0x00000000100a72ca */ /* 0x000fe200000e0000 */
[----:B------:R-:W-:-:S04]  /*4590*/  UIADD3 UR7, UR7, 0x40428, URZ ;  /* 0x0004042807077890 */ /* 0x000fc8000fffe03f */
[----:B------:R-:W-:-:S08]  /*45a0*/  UPRMT UR7, URZ, 0x654, UR7 ;  /* 0x000006543f077896 */ /* 0x000fd00008000007 */
[----:B------:R-:W-:Y:S01]  /*45b0*/  UISETP.GT.U32.AND UP0, UPT, UR10, 0x1, UPT ;  /* 0x000000010a00788c */ /* 0x000fe2000bf04070 */
[----:B------:R-:W-:Y:S05]  /*45c0*/  SYNCS.ARRIVE.TRANS64.RED.A1T0 RZ, [UR7], RZ ;  /* 0x000000ffffff79a7 */ /* 0x000fea0008100407 */
[----:B------:R-:W-:-:S13]  /*45d0*/  PLOP3.LUT P1, PT, PT, PT, UP0, 0x80, 0x0 ;  /* 0x000000000000781c */ /* 0x000fda0003f2f008 */
[----:B------:R-:W-:Y:S05]  /*45e0*/  @P1 BRA `(.L_x_24) ;  /* 0x0000000000041947 */ /* 0x000fea0003800000 */
[----:B------:R-:W-:Y:S01]  /*45f0*/  BPT.TRAP 0x1 ;  /* 0x000000040000795c */ /* 0x000fe20000300000 */
.L_x_24:
[----:B-1----:R-:W1:Y:S01]  /*4600*/  LDC R6, c[0x0][0x28c] ;  /* 0x0000a300ff067b82 */ /* 0x002e620000000800 */
[----:B------:R-:W-:-:S04]  /*4610*/  UIADD3 UR45, UR6, 0x1, URZ ;  /* 0x00000001062d7890 */ /* 0x000fc8000fffe03f */
[----:B------:R-:W-:-:S04]  /*4620*/  UISETP.NE.AND UP0, UPT, UR45, 0x5, UPT ;  /* 0x000000052d00788c */ /* 0x000fc8000bf05270 */
[----:B------:R-:W-:Y:S02]  /*4630*/  USEL UR7, URZ, 0x1, UP0 ;  /* 0x000000013f077887 */ /* 0x000fe40008000000 */
[----:B------:R-:W-:-:S04]  /*4640*/  USEL UR45, UR45, URZ, UP0 ;  /* 0x0000003f2d2d7287 */ /* 0x000fc80008000000 */
[----:B------:R-:W-:Y:S02]  /*4650*/  LOP3.LUT R18, R18, UR7, RZ, 0x3c, !PT ;  /* 0x0000000712127c12 */ /* 0x000fe4000f8e3cff */
[----:B-1----:R-:W-:-:S13]  /*4660*/  ISETP.GE.AND P2, PT, R6, 0x81, PT ;  /* 0x000000810600780c */ /* 0x002fda0003f46270 */
[----:B------:R-:W-:Y:S05]  /*4670*/  @!P2 BRA `(.L_x_25) ;  /* 0x0000003800aca947 */ /* 0x000fea0003800000 */
[----:B------:R-:W-:Y:S01]  /*4680*/  IADD3 R6, R6, 0x7f, RZ ;  /* 0x0000007f06067810 */ /* 0x000fe20007ffe0ff */
[----:B------:R-:W-:Y:S01]  /*4690*/  ULDC UR7, c[0x0][0x604] ;  /* 0x0001810000077ab9 */ /* 0x000fe20000000800 */
[----:B------:R-:W-:Y:S02]  /*46a0*/  MOV R9, R5 ;  /* 0x0000000500097202 */ /* 0x000fe40000000f00 */
[----:B------:R-:W-:-:S04]  /*46b0*/  SHF.R.S32.HI R7, RZ, 0x1f, R6 ;  /* 0x0000001fff077819 */ /* 0x000fc80000011406 */
[----:B------:R-:W-:Y:S02]  /*46c0*/  LEA.HI R6, R7, R6, RZ, 0x7 ;  /* 0x0000000607067211 */ /* 0x000fe400078f38ff */
[----:B------:R-:W-:Y:S02]  /*46d0*/  MOV R7, R4 ;  /* 0x0000000400077202 */ /* 0x000fe40000000f00 */
[----:B------:R-:W-:-:S07]  /*46e0*/  SHF.R.S32.HI R6, RZ, 0x7, R6 ;  /* 0x00000007ff067819 */ /* 0x000fce0000011406 */
.L_x_36:
[----:B-1----:R-:W-:Y:S05]  /*46f0*/  @!P0 BRA `(.L_x_26) ;  /* 0x0000000000048947 */ /* 0x002fea0003800000 */
[----:B------:R-:W-:Y:S01]  /*4700*/  BPT.TRAP 0x1 ;  /* 0x000000040000795c */ /* 0x000fe20000300000 */
.L_x_26:
[----:B------:R-:W1:Y:S01]  /*4710*/  S2UR UR10, SR_CgaCtaId ;  /* 0x00000000000a79c3 */ /* 0x000e620000008800 */
[----:B------:R-:W-:Y:S01]  /*4720*/  UMOV UR4, 0x400 ;  /* 0x0000040000047882 */ /* 0x000fe20000000000 */
[----:B------:R-:W-:Y:S01]  /*4730*/  SHF.L.U32 R4, R18, 0x1f, RZ ;  /* 0x0000001f12047819 */ /* 0x000fe200000006ff */
[----:B-1----:R-:W-:-:S04]  /*4740*/  ULEA UR4, UR10, UR4, 0x18 ;  /* 0x000000040a047291 */ /* 0x002fc8000f8ec03f */
[----:B------:R-:W-:-:S09]  /*4750*/  ULEA UR10, UR45, UR4, 0x3 ;  /* 0x000000042d0a7291 */ /* 0x000fd2000f8e183f */
[----:B------:R-:W1:Y:S02]  /*4760*/  SYNCS.PHASECHK.TRANS64.TRYWAIT P2, [UR10+0x40400], R4 ;  /* 0x04040004ff0075a7 */ /* 0x000e64000804014a */
[----:B-1----:R-:W-:Y:S05]  /*4770*/  @!P2 BRA `(.L_x_27) ;  /* 0x0000007c008ca947 */ /* 0x002fea0003800000 */
.L_x_119:
[----:B------:R-:W-:Y:S01]  /*4780*/  UIMAD UR10, UR45, 0xa00, UR46 ;  /* 0x00000a002d0a78a4 */ /* 0x000fe2000f8e022e */
[----:B------:R-:W-:Y:S01]  /*4790*/  WARPGROUP.ARRIVE ;  /* 0x00000000000079c5 */ /* 0x000fe20000000000 */
[----:B------:R-:W-:Y:S01]  /*47a0*/  UMOV UR40, UR52 ;  /* 0x0000003400287c82 */ /* 0x000fe20008000000 */
[----:B------:R-:W-:Y:S01]  /*47b0*/  UMOV UR41, UR53 ;  /* 0x0000003500297c82 */ /* 0x000fe20008000000 */
[----:B------:R-:W-:Y:S01]  /*47c0*/  UMOV UR43, 0x80000020 ;  /* 0x80000020002b7882 */ /* 0x000fe20000000000 */
[----:B------:R-:W-:Y:S02]  /*47d0*/  UIADD3 UR14, UR10, 0x200, URZ ;  /* 0x000002000a0e7890 */ /* 0x000fe4000fffe03f */
[----:B------:R-:W-:Y:S01]  /*47e0*/  UMOV UR42, UR10 ;  /* 0x0000000a002a7c82 */ /* 0x000fe20008000000 */
[----:B------:R-:W-:Y:S01]  /*47f0*/  UMOV UR15, 0x80000020 ;  /* 0x80000020000f7882 */ /* 0x000fe20000000000 */
[----:B------:R-:W-:Y:S01]  /*4800*/  HGMMA.64x128x16.F32.BF16 R24, gdesc[UR40], RZ, !UPT, gsb0 ;  /* 0x01e00000281879f0 */ /* 0x000fe2000c0018ff */
[----:B------:R-:W-:Y:S01]  /*4810*/  UIADD3 UR42, UR10, 0x2, URZ ;  /* 0x000000020a2a7890 */ /* 0x000fe2000fffe03f */
[----:B------:R-:W-:Y:S01]  /*4820*/  UMOV UR40, UR8 ;  /* 0x0000000800287c82 */ /* 0x000fe20008000000 */
[----:B------:R-:W-:Y:S01]  /*4830*/  UMOV UR41, UR9 ;  /* 0x0000000900297c82 */ /* 0x000fe20008000000 */
[----:B------:R-:W-:Y:S01]  /*4840*/  UMOV UR43, 0x80000020 ;  /* 0x80000020002b7882 */ /* 0x000fe20000000000 */
[----:B------:R-:W-:Y:S01]  /*4850*/  UIADD3 UR18, UR10, 0x202, URZ ;  /* 0x000002020a127890 */ /* 0x000fe2000fffe03f */
        /* <DEDUP_REMOVED lines=11> */
[----:B------:R-:W-:-:S02]  /*4910*/  WARPGROUP.DEPBAR.LE gsb0, 0x0 ;  /* 0x00008000000079c5 */ /* 0x000fc40000010000 */
[----:B------:R-:W-:-:S06]  /*4920*/  WARPGROUP.ARRIVE ;  /* 0x00000000000079c5 */ /* 0x000fcc0000000000 */
[----:B------:R-:W-:Y:S01]  /*4930*/  HGMMA.64x128x16.F32.BF16 R24, gdesc[UR40], R24, gsb0 ;  /* 0x01e00000281879f0 */ /* 0x000fe20008001818 */
[----:B------:R-:W-:Y:S01]  /*4940*/  UIADD3 UR42, UR10, 0x802, URZ ;  /* 0x000008020a2a7890 */ /* 0x000fe2000fffe03f */
[----:B------:R-:W-:Y:S01]  /*4950*/  UMOV UR40, UR48 ;  /* 0x0000003000287c82 */ /* 0x000fe20008000000 */
[----:B------:R-:W-:Y:S01]  /*4960*/  UMOV UR41, UR49 ;  /* 0x0000003100297c82 */ /* 0x000fe20008000000 */
[----:B------:R-:W-:Y:S01]  /*4970*/  UMOV UR43, 0x80000020 ;  /* 0x80000020002b7882 */ /* 0x000fe20000000000 */
[----:B------:R-:W-:-:S04]  /*4980*/  UIADD3 UR10, UR45, 0x1, URZ ;  /* 0x000000012d0a7890 */ /* 0x000fc8000fffe03f */
[----:B------:R-:W-:-:S04]  /*4990*/  UISETP.NE.AND UP0, UPT, UR10, 0x5, UPT ;  /* 0x000000050a00788c */ /* 0x000fc8000bf05270 */
[----:B------:R-:W-:Y:S02]  /*49a0*/  USEL UR11, URZ, 0x1, UP0 ;  /* 0x000000013f0b7887 */ /* 0x000fe40008000000 */
[----:B------:R-:W-:-:S04]  /*49b0*/  USEL UR10, UR10, URZ, UP0 ;  /* 0x0000003f0a0a7287 */ /* 0x000fc80008000000 */
[----:B------:R-:W-:Y:S01]  /*49c0*/  LOP3.LUT R18, R18, UR11, RZ, 0x3c, !PT ;  /* 0x0000000b12127c12 */ /* 0x000fe2000f8e3cff */
[----:B------:R-:W-:Y:S02]  /*49d0*/  WARPGROUP.DEPBAR.LE gsb0, 0x0 ;  /* 0x00008000000079c5 */ /* 0x000fe40000010000 */
[----:B------:R-:W-:-:S06]  /*49e0*/  WARPGROUP.ARRIVE ;  /* 0x00000000000079c5 */ /* 0x000fcc0000000000 */
        /* <DEDUP_REMOVED lines=23> */
[----:B------:R-:W-:Y:S05]  /*4b60*/  @!P0 BRA `(.L_x_28) ;  /* 0x0000000000048947 */ /* 0x000fea0003800000 */
[----:B------:R-:W-:Y:S01]  /*4b70*/  BPT.TRAP 0x1 ;  /* 0x000000040000795c */ /* 0x000fe20000300000 */
.L_x_28:
[----:B-1----:R-:W-:Y:S01]  /*4b80*/  FMNMX R4, R24, R7, !PT ;  /* 0x0000000718047209 */ /* 0x002fe20007800000 */
[----:B------:R-:W-:Y:S01]  /*4b90*/  ULEA UR11, UR10, UR4, 0x3 ;  /* 0x000000040a0b7291 */ /* 0x000fe2000f8e183f */
[----:B------:R-:W-:Y:S02]  /*4ba0*/  FMNMX R12, R26, R9, !PT ;  /* 0x000000091a0c7209 */ /* 0x000fe40007800000 */
        /* <DEDUP_REMOVED lines=44> */
[----:B------:R-:W-:Y:S01]  /*4e70*/  FMNMX R5, R35, R12, !PT ;  /* 0x0000000c23057209 */ /* 0x000fe20007800000 */
[--C-:B------:R-:W-:Y:S01]  /*4e80*/  FFMA R13, R29, UR7, -R168.reuse ;  /* 0x000000071d0d7c23 */ /* 0x100fe200080008a8 */
        /* <DEDUP_REMOVED lines=14> */
[----:B------:R-:W-:Y:S01]  /*4f70*/  @!P6 FMUL R24, R24, 0.5 ;  /* 0x3f0000001818e820 */ /* 0x000fe20000400000 */
[----:B------:R-:W-:Y:S01]  /*4f80*/  FSETP.GEU.AND P2, PT, R28, -126, PT ;  /* 0xc2fc00001c00780b */ /* 0x000fe20003f4e000 */
[----:B------:R-:W-:Y:S01]  /*4f90*/  @!P3 FMUL R11, R11, 0.5 ;  /* 0x3f0000000b0bb820 */ /* 0x000fe20000400000 */
[----:B------:R-:W-:Y:S01]  /*4fa0*/  FMNMX R5, R43, R12, !PT ;  /* 0x0000000c2b057209 */ /* 0x000fe20007800000 */
[--C-:B------:R-:W-:Y:S01]  /*4fb0*/  FFMA R12, R36, UR7, -R168.reuse ;  /* 0x00000007240c7c23 */ /* 0x100fe200080008a8 */
[--C-:B------:R-:W-:Y:S01]  /*4fc0*/  FFMA R41, R49, UR7, -R168.reuse ;  /* 0x0000000731297c23 */ /* 0x100fe200080008a8 */
[----:B------:R-:W1:Y:S01]  /*4fd0*/  MUFU.EX2 R24, R24 ;  /* 0x0000001800187308 */ /* 0x000e620000000800 */
[----:B------:R-:W-:Y:S01]  /*4fe0*/  FMNMX R14, R46, R5, !PT ;  /* 0x000000052e0e7209 */ /* 0x000fe20007800000 */
[----:B------:R-:W-:Y:S01]  /*4ff0*/  @!P5 FMUL R13, R13, 0.5 ;  /* 0x3f0000000d0dd820 */ /* 0x000fe20000400000 */
[--C-:B------:R-:W-:Y:S01]  /*5000*/  FFMA R45, R53, UR7, -R168.reuse ;  /* 0x00000007352d7c23 */ /* 0x100fe200080008a8 */
[----:B------:R-:W-:Y:S01]  /*5010*/  @!P4 FMUL R10, R10, 0.5 ;  /* 0x3f0000000a0ac820 */ /* 0x000fe20000400000 */
[----:B------:R-:W-:Y:S01]  /*5020*/  FMNMX R5, R47, R14, !PT ;  /* 0x0000000e2f057209 */ /* 0x000fe20007800000 */
[--C-:B------:R-:W-:Y:S01]  /*5030*/  FFMA R36, R48, UR7, -R168.reuse ;  /* 0x0000000730247c23 */ /* 0x100fe200080008a8 */
[--C-:B------:R-:W-:Y:S01]  /*5040*/  FFMA R49, R56, UR7, -R168.reuse ;  /* 0x0000000738317c23 */ /* 0x100fe200080008a8 */
[----:B------:R-:W2:Y:S01]  /*5050*/  MUFU.EX2 R11, R11 ;  /* 0x0000000b000b7308 */ /* 0x000ea20000000800 */
[----:B------:R-:W-:Y:S01]  /*5060*/  FMNMX R14, R50, R5, !PT ;  /* 0x00000005320e7209 */ /* 0x000fe20007800000 */
[----:B------:R-:W-:Y:S01]  /*5070*/  @!P2 FMUL R28, R28, 0.5 ;  /* 0x3f0000001c1ca820 */ /* 0x000fe20000400000 */
[--C-:B------:R-:W-:Y:S01]  /*5080*/  FFMA R53, R60, UR7, -R168.reuse ;  /* 0x000000073c357c23 */ /* 0x100fe200080008a8 */
[--C-:B------:R-:W-:Y:S01]  /*5090*/  FFMA R56, R73, UR7, -R168.reuse ;  /* 0x0000000749387c23 */ /* 0x100fe200080008a8 */
[----:B------:R-:W-:Y:S01]  /*50a0*/  FMNMX R5, R51, R14, !PT ;  /* 0x0000000e33057209 */ /* 0x000fe20007800000 */
[----:B------:R-:W-:-:S02]  /*50b0*/  FFMA R73, R80, UR7, -R168 ;  /* 0x0000000750497c23 */ /* 0x000fc400080008a8 */
[----:B------:R-:W3:Y:S01]  /*50c0*/  MUFU.EX2 R13, R13 ;  /* 0x0000000d000d7308 */ /* 0x000ee20000000800 */
[----:B-1----:R-:W-:Y:S01]  /*50d0*/  @!P6 FMUL R24, R24, R24 ;  /* 0x000000181818e220 */ /* 0x002fe20000400000 */
[----:B------:R-:W-:Y:S02]  /*50e0*/  FSETP.GEU.AND P6, PT, R15, -126, PT ;  /* 0xc2fc00000f00780b */ /* 0x000fe40003fce000 */
[----:B------:R-:W-:-:S04]  /*50f0*/  FMNMX R14, R54, R5, !PT ;  /* 0x00000005360e7209 */ /* 0x000fc80007800000 */
[----:B------:R-:W1:Y:S01]  /*5100*/  MUFU.EX2 R10, R10 ;  /* 0x0000000a000a7308 */ /* 0x000e620000000800 */
[----:B--2---:R-:W-:Y:S01]  /*5110*/  @!P3 FMUL R11, R11, R11 ;  /* 0x0000000b0b0bb220 */ /* 0x004fe20000400000 */
[----:B------:R-:W-:Y:S02]  /*5120*/  FSETP.GEU.AND P3, PT, R12, -126, PT ;  /* 0xc2fc00000c00780b */ /* 0x000fe40003f6e000 */
[----:B------:R-:W-:Y:S01]  /*5130*/  FMNMX R5, R55, R14, !PT ;  /* 0x0000000e37057209 */ /* 0x000fe20007800000 */
[----:B------:R-:W-:Y:S02]  /*5140*/  FFMA R14, R44, UR7, -R168 ;  /* 0x000000072c0e7c23 */ /* 0x000fe400080008a8 */
[----:B------:R-:W-:Y:S01]  /*5150*/  @!P6 FMUL R15, R15, 0.5 ;  /* 0x3f0000000f0fe820 */ /* 0x000fe20000400000 */
[----:B------:R-:W2:Y:S01]  /*5160*/  MUFU.EX2 R28, R28 ;  /* 0x0000001c001c7308 */ /* 0x000ea20000000800 */
[----:B---3--:R-:W-:Y:S01]  /*5170*/  @!P5 FMUL R13, R13, R13 ;  /* 0x0000000d0d0dd220 */ /* 0x008fe20000400000 */
[----:B------:R-:W-:-:S02]  /*5180*/  FSETP.GEU.AND P5, PT, R32, -126, PT ;  /* 0xc2fc00002000780b */ /* 0x000fc40003fae000 */
[----:B------:R-:W-:-:S03]  /*5190*/  FMNMX R20, R58, R5, !PT ;  /* 0x000000053a147209 */ /* 0x000fc60007800000 */
[----:B------:R-:W-:Y:S01]  /*51a0*/  @!P3 FMUL R12, R12, 0.5 ;  /* 0x3f0000000c0cb820 */ /* 0x000fe20000400000 */
[----:B------:R-:W3:Y:S01]  /*51b0*/  MUFU.EX2 R15, R15 ;  /* 0x0000000f000f7308 */ /* 0x000ee20000000800 */
[----:B-1----:R-:W-:Y:S01]  /*51c0*/  @!P4 FMUL R10, R10, R10 ;  /* 0x0000000a0a0ac220 */ /* 0x002fe20000400000 */
[----:B------:R-:W-:Y:S02]  /*51d0*/  FSETP.GEU.AND P4, PT, R21, -126, PT ;  /* 0xc2fc00001500780b */ /* 0x000fe40003f8e000 */
[----:B------:R-:W-:-:S03]  /*51e0*/  FMNMX R5, R59, R20, !PT ;  /* 0x000000143b057209 */ /* 0x000fc60007800000 */
[----:B------:R-:W-:Y:S01]  /*51f0*/  @!P5 FMUL R32, R32, 0.5 ;  /* 0x3f0000002020d820 */ /* 0x000fe20000400000 */
[----:B------:R-:W1:Y:S01]  /*5200*/  MUFU.EX2 R12, R12 ;  /* 0x0000000c000c7308 */ /* 0x000e620000000800 */
[----:B--2---:R-:W-:Y:S01]  /*5210*/  @!P2 FMUL R28, R28, R28 ;  /* 0x0000001c1c1ca220 */ /* 0x004fe20000400000 */
[----:B------:R-:W-:Y:S02]  /*5220*/  FSETP.GEU.AND P2, PT, R23, -126, PT ;  /* 0xc2fc00001700780b */ /* 0x000fe40003f4e000 */
[----:B------:R-:W-:-:S03]  /*5230*/  FMNMX R20, R62, R5, !PT ;  /* 0x000000053e147209 */ /* 0x000fc60007800000 */
[----:B------:R-:W-:Y:S01]  /*5240*/  @!P4 FMUL R21, R21, 0.5 ;  /* 0x3f0000001515c820 */ /* 0x000fe20000400000 */
[----:B------:R-:W2:Y:S01]  /*5250*/  MUFU.EX2 R32, R32 ;  /* 0x0000002000207308 */ /* 0x000ea20000000800 */
[----:B---3--:R-:W-:Y:S01]  /*5260*/  @!P6 FMUL R15, R15, R15 ;  /* 0x0000000f0f0fe220 */ /* 0x008fe20000400000 */
[----:B------:R-:W-:Y:S02]  /*5270*/  FSETP.GEU.AND P6, PT, R14, -126, PT ;  /* 0xc2fc00000e00780b */ /* 0x000fe40003fce000 */
        /* <DEDUP_REMOVED lines=10> */
[----:B------:R-:W-:Y:S01]  /*5320*/  FMNMX R5, R67, R20, !PT ;  /* 0x0000001443057209 */ /* 0x000fe20007800000 */
[--C-:B------:R-:W-:Y:S01]  /*5330*/  FFMA R20, R52, UR7, -R168.reuse ;  /* 0x0000000734147c23 */ /* 0x100fe200080008a8 */
[--C-:B------:R-:W-:Y:S01]  /*5340*/  FFMA R52, R69, UR7, -R168.reuse ;  /* 0x0000000745347c23 */ /* 0x100fe200080008a8 */
[----:B------:R-:W-:Y:S01]  /*5350*/  @!P3 FMUL R37, R37, 0.5 ;  /* 0x3f0000002525b820 */ /* 0x000fe20000400000 */
[----:B------:R-:W2:Y:S01]  /*5360*/  MUFU.EX2 R14, R14 ;  /* 0x0000000e000e7308 */ /* 0x000ea20000000800 */
[----:B---3--:R-:W-:Y:S01]  /*5370*/  @!P4 FMUL R21, R21, R21 ;  /* 0x000000151515c220 */ /* 0x008fe20000400000 */
[----:B------:R-:W-:Y:S01]  /*5380*/  FSETP.GEU.AND P4, PT, R36, -126, PT ;  /* 0xc2fc00002400780b */ /* 0x000fe20003f8e000 */
[----:B------:R-:W-:Y:S01]  /*5390*/  FFMA R69, R76, UR7, -R168 ;  /* 0x000000074c457c23 */ /* 0x000fe200080008a8 */
[----:B------:R-:W-:-:S03]  /*53a0*/  FMNMX R40, R70, R5, !PT ;  /* 0x0000000546287209 */ /* 0x000fc60007800000 */
[----:B------:R-:W-:Y:S01]  /*53b0*/  @!P5 FMUL R41, R41, 0.5 ;  /* 0x3f0000002929d820 */ /* 0x000fe20000400000 */
[----:B------:R-:W3:Y:S01]  /*53c0*/  MUFU.EX2 R37, R37 ;  /* 0x0000002500257308 */ /* 0x000ee20000000800 */
[----:B------:R-:W-:Y:S01]  /*53d0*/  FMNMX R5, R71, R40, !PT ;  /* 0x0000002847057209 */ /* 0x000fe20007800000 */
[----:B-1----:R-:W-:Y:S01]  /*53e0*/  @!P2 FMUL R23, R23, R23 ;  /* 0x000000171717a220 */ /* 0x002fe20000400000 */
[----:B------:R-:W-:Y:S02]  /*53f0*/  FSETP.GEU.AND P2, PT, R20, -126, PT ;  /* 0xc2fc00001400780b */ /* 0x000fe40003f4e000 */
[----:B------:R-:W-:Y:S02]  /*5400*/  FMNMX R40, R74, R5, !PT ;  /* 0x000000054a287209 */ /* 0x000fe40007800000 */
[----:B------:R-:W-:Y:S01]  /*5410*/  @!P4 FMUL R36, R36, 0.5 ;  /* 0x3f0000002424c820 */ /* 0x000fe20000400000 */
[----:B------:R-:W1:Y:S01]  /*5420*/  MUFU.EX2 R41, R41 ;  /* 0x0000002900297308 */ /* 0x000e620000000800 */
[----:B--2---:R-:W-:Y:S01]  /*5430*/  @!P6 FMUL R14, R14, R14 ;  /* 0x0000000e0e0ee220 */ /* 0x004fe20000400000 */
[----:B------:R-:W-:-:S02]  /*5440*/  FSETP.GEU.AND P6, PT, R45, -126, PT ;  /* 0xc2fc00002d00780b */ /* 0x000fc40003fce000 */
[----:B------:R-:W-:Y:S01]  /*5450*/  FMNMX R5, R75, R40, !PT ;  /* 0x000000284b057209 */ /* 0x000fe20007800000 */
[--C-:B------:R-:W-:Y:S01]  /*5460*/  FFMA R40, R57, UR7, -R168.reuse ;  /* 0x0000000739287c23 */ /* 0x100fe200080008a8 */
[----:B------:R-:W-:Y:S02]  /*5470*/  FFMA R57, R64, UR7, -R168 ;  /* 0x0000000740397c23 */ /* 0x000fe400080008a8 */
[----:B------:R-:W2:Y:S01]  /*5480*/  MUFU.EX2 R36, R36 ;  /* 0x0000002400247308 */ /* 0x000ea20000000800 */
[----:B---3--:R-:W-:Y:S01]  /*5490*/  @!P3 FMUL R37, R37, R37 ;  /* 0x000000252525b220 */ /* 0x008fe20000400000 */
[----:B------:R-:W-:Y:S01]  /*54a0*/  FSETP.GEU.AND P3, PT, R49, -126, PT ;  /* 0xc2fc00003100780b */ /* 0x000fe20003f6e000 */
[----:B------:R-:W-:Y:S01]  /*54b0*/  @!P2 FMUL R20, R20, 0.5 ;  /* 0x3f0000001414a820 */ /* 0x000fe20000400000 */
[----:B------:R-:W-:-:S03]  /*54c0*/  FMNMX R44, R78, R5, !PT ;  /* 0x000000054e2c7209 */ /* 0x000fc60007800000 */
[----:B------:R-:W-:Y:S01]  /*54d0*/  @!P6 FMUL R45, R45, 0.5 ;  /* 0x3f0000002d2de820 */ /* 0x000fe20000400000 */
[----:B------:R-:W-:Y:S01]  /*54e0*/  FMNMX R5, R79, R44, !PT ;  /* 0x0000002c4f057209 */ /* 0x000fe20007800000 */
[----:B------:R-:W3:Y:S01]  /*54f0*/  MUFU.EX2 R20, R20 ;  /* 0x0000001400147308 */ /* 0x000ee20000000800 */
[----:B-1----:R-:W-:Y:S01]  /*5500*/  @!P5 FMUL R41, R41, R41 ;  /* 0x000000292929d220 */ /* 0x002fe20000400000 */
[----:B------:R-:W-:Y:S02]  /*5510*/  FSETP.GEU.AND P5, PT, R53, -126, PT ;  /* 0xc2fc00003500780b */ /* 0x000fe40003fae000 */
[----:B------:R-:W-:Y:S02]  /*5520*/  FMNMX R44, R82, R5, !PT ;  /* 0x00000005522c7209 */ /* 0x000fe40007800000 */
[----:B------:R-:W-:Y:S02]  /*5530*/  @!P3 FMUL R49, R49, 0.5 ;  /* 0x3f0000003131b820 */ /* 0x000fe40000400000 */
[----:B------:R-:W1:Y:S01]  /*5540*/  MUFU.EX2 R45, R45 ;  /* 0x0000002d002d7308 */ /* 0x000e620000000800 */
[----:B--2---:R-:W-:Y:S01]  /*5550*/  @!P4 FMUL R36, R36, R36 ;  /* 0x000000242424c220 */ /* 0x004fe20000400000 */
[----:B------:R-:W-:-:S02]  /*5560*/  FSETP.GEU.AND P4, PT, R40, -126, PT ;  /* 0xc2fc00002800780b */ /* 0x000fc40003f8e000 */
[----:B------:R-:W-:Y:S01]  /*5570*/  FMNMX R5, R83, R44, !PT ;  /* 0x0000002c53057209 */ /* 0x000fe20007800000 */
[--C-:B------:R-:W-:Y:S01]  /*5580*/  FFMA R44, R61, UR7, -R168.reuse ;  /* 0x000000073d2c7c23 */ /* 0x100fe200080008a8 */
[--C-:B------:R-:W-:Y:S01]  /*5590*/  FFMA R61, R68, UR7, -R168.reuse ;  /* 0x00000007443d7c23 */ /* 0x100fe200080008a8 */
[----:B------:R-:W-:Y:S01]  /*55a0*/  @!P5 FMUL R53, R53, 0.5 ;  /* 0x3f0000003535d820 */ /* 0x000fe20000400000 */
[----:B------:R-:W2:Y:S01]  /*55b0*/  MUFU.EX2 R49, R49 ;  /* 0x0000003100317308 */ /* 0x000ea20000000800 */
[----:B------:R-:W-:Y:S01]  /*55c0*/  FMNMX R48, R86, R5, !PT ;  /* 0x0000000556307209 */ /* 0x000fe20007800000 */
[----:B---3--:R-:W-:Y:S01]  /*55d0*/  @!P2 FMUL R20, R20, R20 ;  /* 0x000000141414a220 */ /* 0x008fe20000400000 */
[----:B------:R-:W-:Y:S01]  /*55e0*/  FSETP.GEU.AND P2, PT, R44, -126, PT ;  /* 0xc2fc00002c00780b */ /* 0x000fe20003f4e000 */
[--C-:B------:R-:W-:Y:S01]  /*55f0*/  FFMA R68, R85, UR7, -R168.reuse ;  /* 0x0000000755447c23 */ /* 0x100fe200080008a8 */
[----:B------:R-:W-:Y:S01]  /*5600*/  FMNMX R5, R87, R48, !PT ;  /* 0x0000003057057209 */ /* 0x000fe20007800000 */
[--C-:B------:R-:W-:Y:S01]  /*5610*/  FFMA R48, R65, UR7, -R168.reuse ;  /* 0x0000000741307c23 */ /* 0x100fe200080008a8 */
[----:B------:R-:W-:Y:S01]  /*5620*/  @!P4 FMUL R40, R40, 0.5 ;  /* 0x3f0000002828c820 */ /* 0x000fe20000400000 */
[----:B------:R-:W3:Y:S01]  /*5630*/  MUFU.EX2 R53, R53 ;  /* 0x0000003500357308 */ /* 0x000ee20000000800 */
[----:B-1----:R-:W-:Y:S01]  /*5640*/  @!P6 FMUL R45, R45, R45 ;  /* 0x0000002d2d2de220 */ /* 0x002fe20000400000 */
[----:B------:R-:W-:Y:S01]  /*5650*/  FSETP.GEU.AND P6, PT, R57, -126, PT ;  /* 0xc2fc00003900780b */ /* 0x000fe20003fce000 */
[----:B------:R-:W1:Y:S01]  /*5660*/  SHFL.BFLY PT, R60, R5, 0x1, 0x1f ;  /* 0x0c201f00053c7f89 */ /* 0x000e6200000e0000 */
[----:B------:R-:W-:-:S04]  /*5670*/  FFMA R65, R72, UR7, -R168 ;  /* 0x0000000748417c23 */ /* 0x000fc800080008a8 */
[----:B------:R-:W4:Y:S01]  /*5680*/  MUFU.EX2 R40, R40 ;  /* 0x0000002800287308 */ /* 0x000f220000000800 */
[----:B--2---:R-:W-:Y:S01]  /*5690*/  @!P3 FMUL R49, R49, R49 ;  /* 0x000000313131b220 */ /* 0x004fe20000400000 */
[----:B------:R-:W-:Y:S01]  /*56a0*/  FSETP.GEU.AND P3, PT, R48, -126, PT ;  /* 0xc2fc00003000780b */ /* 0x000fe20003f6e000 */
[----:B------:R-:W-:-:S04]  /*56b0*/  @!P2 FMUL R44, R44, 0.5 ;  /* 0x3f0000002c2ca820 */ /* 0x000fc80000400000 */
[----:B------:R-:W-:Y:S02]  /*56c0*/  @!P6 FMUL R57, R57, 0.5 ;  /* 0x3f0000003939e820 */ /* 0x000fe40000400000 */
[----:B------:R-:W2:Y:S01]  /*56d0*/  MUFU.EX2 R44, R44 ;  /* 0x0000002c002c7308 */ /* 0x000ea20000000800 */
[----:B---3--:R-:W-:Y:S01]  /*56e0*/  @!P5 FMUL R53, R53, R53 ;  /* 0x000000353535d220 */ /* 0x008fe20000400000 */
[----:B------:R-:W-:-:S04]  /*56f0*/  FSETP.GEU.AND P5, PT, R52, -126, PT ;  /* 0xc2fc00003400780b */ /* 0x000fc80003fae000 */
[----:B------:R-:W-:Y:S02]  /*5700*/  @!P3 FMUL R48, R48, 0.5 ;  /* 0x3f0000003030b820 */ /* 0x000fe40000400000 */
[----:B------:R-:W3:Y:S01]  /*5710*/  MUFU.EX2 R57, R57 ;  /* 0x0000003900397308 */ /* 0x000ee20000000800 */
[----:B----4-:R-:W-:Y:S01]  /*5720*/  @!P4 FMUL R40, R40, R40 ;  /* 0x000000282828c220 */ /* 0x010fe20000400000 */
[----:B------:R-:W-:Y:S02]  /*5730*/  FSETP.GEU.AND P4, PT, R61, -126, PT ;  /* 0xc2fc00003d00780b */ /* 0x000fe40003f8e000 */
[----:B-1----:R-:W-:Y:S01]  /*5740*/  FMNMX R5, R5, R60, !PT ;  /* 0x0000003c05057209 */ /* 0x002fe20007800000 */
[--C-:B------:R-:W-:Y:S01]  /*5750*/  FFMA R60, R77, UR7, -R168.reuse ;  /* 0x000000074d3c7c23 */ /* 0x100fe200080008a8 */
[----:B------:R-:W-:Y:S01]  /*5760*/  FFMA R77, R84, UR7, -R168 ;  /* 0x00000007544d7c23 */ /* 0x000fe200080008a8 */
[----:B------:R-:W-:Y:S01]  /*5770*/  @!P5 FMUL R52, R52, 0.5 ;  /* 0x3f0000003434d820 */ /* 0x000fe20000400000 */
[----:B------:R-:W1:Y:S01]  /*5780*/  MUFU.EX2 R48, R48 ;  /* 0x0000003000307308 */ /* 0x000e620000000800 */
[----:B------:R-:W4:Y:S01]  /*5790*/  SHFL.BFLY PT, R64, R5, 0x2, 0x1f ;  /* 0x0c401f0005407f89 */ /* 0x000f2200000e0000 */
[----:B--2---:R-:W-:Y:S01]  /*57a0*/  @!P2 FMUL R44, R44, R44 ;  /* 0x0000002c2c2ca220 */ /* 0x004fe20000400000 */
[----:B------:R-:W-:-:S04]  /*57b0*/  FSETP.GEU.AND P2, PT, R65, -126, PT ;  /* 0xc2fc00004100780b */ /* 0x000fc80003f4e000 */
[----:B------:R-:W-:Y:S01]  /*57c0*/  @!P4 FMUL R61, R61, 0.5 ;  /* 0x3f0000003d3dc820 */ /* 0x000fe20000400000 */
[----:B------:R-:W2:Y:S01]  /*57d0*/  MUFU.EX2 R52, R52 ;  /* 0x0000003400347308 */ /* 0x000ea20000000800 */
[----:B---3--:R-:W-:Y:S01]  /*57e0*/  @!P6 FMUL R57, R57, R57 ;  /* 0x000000393939e220 */ /* 0x008fe20000400000 */
[----:B------:R-:W-:-:S06]  /*57f0*/  FSETP.GEU.AND P6, PT, R56, -126, PT ;  /* 0xc2fc00003800780b */ /* 0x000fcc0003fce000 */
[----:B------:R-:W3:Y:S01]  /*5800*/  MUFU.EX2 R61, R61 ;  /* 0x0000003d003d7308 */ /* 0x000ee20000000800 */
[----:B-1----:R-:W-:Y:S01]  /*5810*/  @!P3 FMUL R48, R48, R48 ;  /* 0x000000303030b220 */ /* 0x002fe20000400000 */
[----:B------:R-:W-:Y:S01]  /*5820*/  FSETP.GEU.AND P3, PT, R69, -126, PT ;  /* 0xc2fc00004500780b */ /* 0x000fe20003f6e000 */
[----:B------:R-:W-:-:S04]  /*5830*/  @!P2 FMUL R65, R65, 0.5 ;  /* 0x3f0000004141a820 */ /* 0x000fc80000400000 */
[----:B------:R-:W-:Y:S01]  /*5840*/  @!P6 FMUL R56, R56, 0.5 ;  /* 0x3f0000003838e820 */ /* 0x000fe20000400000 */
[----:B----4-:R-:W-:Y:S01]  /*5850*/  FMNMX R5, R5, R64, !PT ;  /* 0x0000004005057209 */ /* 0x010fe20007800000 */
[----:B------:R-:W-:Y:S01]  /*5860*/  FFMA R64, R81, UR7, -R168 ;  /* 0x0000000751407c23 */ /* 0x000fe200080008a8 */
[----:B------:R-:W1:Y:S01]  /*5870*/  MUFU.EX2 R65, R65 ;  /* 0x0000004100417308 */ /* 0x000e620000000800 */
[----:B--2---:R-:W-:Y:S01]  /*5880*/  @!P5 FMUL R52, R52, R52 ;  /* 0x000000343434d220 */ /* 0x004fe20000400000 */
[----:B------:R-:W-:-:S03]  /*5890*/  FSETP.GEU.AND P5, PT, R73, -126, PT ;  /* 0xc2fc00004900780b */ /* 0x000fc60003fae000 */
[----:B------:R-:W-:Y:S01]  /*58a0*/  @!P3 FMUL R69, R69, 0.5 ;  /* 0x3f0000004545b820 */ /* 0x000fe20000400000 */
[----:B---3--:R-:W-:Y:S01]  /*58b0*/  @!P4 FMUL R61, R61, R61 ;  /* 0x0000003d3d3dc220 */ /* 0x008fe20000400000 */
[----:B------:R-:W-:Y:S01]  /*58c0*/  FSETP.GEU.AND P4, PT, R60, -126, PT ;  /* 0xc2fc00003c00780b */ /* 0x000fe20003f8e000 */
[----:B------:R-:W2:Y:S07]  /*58d0*/  MUFU.EX2 R56, R56 ;  /* 0x0000003800387308 */ /* 0x000eae0000000800 */
[----:B------:R-:W-:Y:S01]  /*58e0*/  @!P5 FMUL R73, R73, 0.5 ;  /* 0x3f0000004949d820 */ /* 0x000fe20000400000 */
[----:B------:R-:W3:Y:S01]  /*58f0*/  MUFU.EX2 R69, R69 ;  /* 0x0000004500457308 */ /* 0x000ee20000000800 */
[----:B-1----:R-:W-:Y:S01]  /*5900*/  @!P2 FMUL R65, R65, R65 ;  /* 0x000000414141a220 */ /* 0x002fe20000400000 */
[----:B------:R-:W-:-:S02]  /*5910*/  FSETP.NEU.AND P2, PT, R5, -INF , PT ;  /* 0xff8000000500780b */ /* 0x000fc40003f4d000 */
[----:B------:R-:W-:Y:S02]  /*5920*/  @!P4 FMUL R60, R60, 0.5 ;  /* 0x3f0000003c3cc820 */ /* 0x000fe40000400000 */
[----:B------:R-:W-:Y:S02]  /*5930*/  FSEL R76, R5, RZ, P2 ;  /* 0x000000ff054c7208 */ /* 0x000fe40001000000 */
[----:B------:R-:W1:Y:S01]  /*5940*/  MUFU.EX2 R73, R73 ;  /* 0x0000004900497308 */ /* 0x000e620000000800 */
[----:B--2---:R-:W-:Y:S01]  /*5950*/  @!P6 FMUL R56, R56, R56 ;  /* 0x000000383838e220 */ /* 0x004fe20000400000 */
[----:B------:R-:W-:Y:S01]  /*5960*/  FSETP.GEU.AND P6, PT, R64, -126, PT ;  /* 0xc2fc00004000780b */ /* 0x000fe20003fce000 */
[C---:B------:R-:W-:Y:S01]  /*5970*/  FMUL R80, R76.reuse, UR7 ;  /* 0x000000074c507c20 */ /* 0x040fe20008400000 */
[----:B------:R-:W-:Y:S01]  /*5980*/  FSETP.GEU.AND P2, PT, R77, -126, PT ;  /* 0xc2fc00004d00780b */ /* 0x000fe20003f4e000 */
[----:B------:R-:W-:Y:S01]  /*5990*/  FADD R170, -R76, R9 ;  /* 0x000000094caa7221 */ /* 0x000fe20000000100 */
[----:B------:R-:W-:Y:S01]  /*59a0*/  FADD R76, R32, R65 ;  /* 0x00000041204c7221 */ /* 0x000fe20000000000 */
[--C-:B------:R-:W-:Y:S01]  /*59b0*/  FFMA R25, R26, UR7, -R80.reuse ;  /* 0x000000071a197c23 */ /* 0x100fe20008000850 */
[----:B------:R-:W2:Y:S01]  /*59c0*/  MUFU.EX2 R60, R60 ;  /* 0x0000003c003c7308 */ /* 0x000ea20000000800 */
[----:B---3--:R-:W-:Y:S01]  /*59d0*/  @!P3 FMUL R69, R69, R69 ;  /* 0x000000454545b220 */ /* 0x008fe20000400000 */
[----:B------:R-:W-:Y:S01]  /*59e0*/  FSETP.GEU.AND P3, PT, R68, -126, PT ;  /* 0xc2fc00004400780b */ /* 0x000fe20003f6e000 */
[--C-:B------:R-:W-:Y:S01]  /*59f0*/  FFMA R26, R27, UR7, -R80.reuse ;  /* 0x000000071b1a7c23 */ /* 0x100fe20008000850 */
[--C-:B------:R-:W-:Y:S01]  /*5a00*/  FFMA R27, R30, UR7, -R80.reuse ;  /* 0x000000071e1b7c23 */ /* 0x100fe20008000850 */
[--C-:B------:R-:W-:Y:S01]  /*5a10*/  FFMA R29, R34, UR7, -R80.reuse ;  /* 0x00000007221d7c23 */ /* 0x100fe20008000850 */
[--C-:B------:R-:W-:Y:S01]  /*5a20*/  FFMA R31, R31, UR7, -R80.reuse ;  /* 0x000000071f1f7c23 */ /* 0x100fe20008000850 */
[----:B------:R-:W-:Y:S01]  /*5a30*/  @!P6 FMUL R64, R64, 0.5 ;  /* 0x3f0000004040e820 */ /* 0x000fe20000400000 */
[--C-:B------:R-:W-:Y:S01]  /*5a40*/  FFMA R39, R39, UR7, -R80.reuse ;  /* 0x0000000727277c23 */ /* 0x100fe20008000850 */
[----:B-1----:R-:W-:Y:S01]  /*5a50*/  @!P5 FMUL R73, R73, R73 ;  /* 0x000000494949d220 */ /* 0x002fe20000400000 */
[----:B------:R-:W-:Y:S01]  /*5a60*/  FSETP.GEU.AND P5, PT, R26, -126, PT ;  /* 0xc2fc00001a00780b */ /* 0x000fe20003fae000 */
[----:B------:R-:W-:Y:S01]  /*5a70*/  @!P2 FMUL R77, R77, 0.5 ;  /* 0x3f0000004d4da820 */ /* 0x000fe20000400000 */
[--C-:B------:R-:W-:Y:S01]  /*5a80*/  FFMA R35, R35, UR7, -R80.reuse ;  /* 0x0000000723237c23 */ /* 0x100fe20008000850 */
[----:B------:R-:W1:Y:S01]  /*5a90*/  MUFU.EX2 R64, R64 ;  /* 0x0000004000407308 */ /* 0x000e620000000800 */
[--C-:B------:R-:W-:Y:S01]  /*5aa0*/  FFMA R43, R43, UR7, -R80.reuse ;  /* 0x000000072b2b7c23 */ /* 0x100fe20008000850 */
[----:B------:R-:W-:Y:S01]  /*5ab0*/  @!P3 FMUL R68, R68, 0.5 ;  /* 0x3f0000004444b820 */ /* 0x000fe20000400000 */
[--C-:B------:R-:W-:Y:S01]  /*5ac0*/  FFMA R33, R42, UR7, -R80.reuse ;  /* 0x000000072a217c23 */ /* 0x100fe20008000850 */
[----:B--2---:R-:W-:Y:S01]  /*5ad0*/  @!P4 FMUL R60, R60, R60 ;  /* 0x0000003c3c3cc220 */ /* 0x004fe20000400000 */
[----:B------:R-:W-:Y:S01]  /*5ae0*/  FSETP.GEU.AND P4, PT, R25, -126, PT ;  /* 0xc2fc00001900780b */ /* 0x000fe20003f8e000 */
[--C-:B------:R-:W-:Y:S01]  /*5af0*/  FFMA R47, R47, UR7, -R80.reuse ;  /* 0x000000072f2f7c23 */ /* 0x100fe20008000850 */
[--C-:B------:R-:W-:Y:S01]  /*5b00*/  FFMA R51, R51, UR7, -R80.reuse ;  /* 0x0000000733337c23 */ /* 0x100fe20008000850 */
[----:B------:R-:W2:Y:S01]  /*5b10*/  MUFU.EX2 R68, R68 ;  /* 0x0000004400447308 */ /* 0x000ea20000000800 */
[--C-:B------:R-:W-:Y:S01]  /*5b20*/  FFMA R55, R55, UR7, -R80.reuse ;  /* 0x0000000737377c23 */ /* 0x100fe20008000850 */
[----:B------:R-:W-:Y:S01]  /*5b30*/  @!P5 FMUL R26, R26, 0.5 ;  /* 0x3f0000001a1ad820 */ /* 0x000fe20000400000 */
[--C-:B------:R-:W-:Y:S01]  /*5b40*/  FFMA R72, R70, UR7, -R80.reuse ;  /* 0x0000000746487c23 */ /* 0x100fe20008000850 */
        /* <DEDUP_REMOVED lines=11> */
[--C-:B------:R-:W-:Y:S01]  /*5c00*/  FFMA R85, R79, UR7, -R80.reuse ;  /* 0x000000074f557c23 */ /* 0x100fe20008000850 */
[----:B------:R1:W4:Y:S01]  /*5c10*/  MUFU.EX2 R30, R26 ;  /* 0x0000001a001e7308 */ /* 0x0003220000000800 */
[----:B--2---:R-:W-:Y:S01]  /*5c20*/  @!P3 FMUL R68, R68, R68 ;  /* 0x000000444444b220 */ /* 0x004fe20000400000 */
[----:B------:R-:W-:Y:S01]  /*5c30*/  FSETP.GEU.AND P3, PT, R29, -126, PT ;  /* 0xc2fc00001d00780b */ /* 0x000fe20003f6e000 */
[----:B------:R-:W-:Y:S01]  /*5c40*/  FFMA R87, R87, UR7, -R80 ;  /* 0x0000000757577c23 */ /* 0x000fe20008000850 */
[----:B------:R-:W-:Y:S01]  /*5c50*/  FADD R9, R28, R57 ;  /* 0x000000391c097221 */ /* 0x000fe20000000000 */
[----:B------:R-:W-:Y:S01]  /*5c60*/  FADD R82, R41, R64 ;  /* 0x0000004029527221 */ /* 0x000fe20000000000 */
[----:B------:R-:W-:Y:S01]  /*5c70*/  FMUL R170, R170, UR7 ;  /* 0x00000007aaaa7c20 */ /* 0x000fe20008400000 */
[----:B------:R-:W-:Y:S01]  /*5c80*/  @!P6 FMUL R27, R27, 0.5 ;  /* 0x3f0000001b1be820 */ /* 0x000fe20000400000 */
[----:B------:R-:W2:Y:S01]  /*5c90*/  MUFU.EX2 R25, R25 ;  /* 0x0000001900197308 */ /* 0x000ea20000000800 */
[----:B---3--:R-:W-:Y:S01]  /*5ca0*/  @!P2 FMUL R77, R77, R77 ;  /* 0x0000004d4d4da220 */ /* 0x008fe20000400000 */
[----:B-1----:R-:W-:Y:S01]  /*5cb0*/  FFMA R26, R38, UR7, -R80 ;  /* 0x00000007261a7c23 */ /* 0x002fe20008000850 */
[----:B------:R-:W-:-:S02]  /*5cc0*/  FSETP.GEU.AND P2, PT, R31, -126, PT ;  /* 0xc2fc00001f00780b */ /* 0x000fc40003f4e000 */
[----:B------:R-:W-:Y:S02]  /*5cd0*/  F2FP.BF16.F32.PACK_AB R28, R15, R28 ;  /* 0x0000001c0f1c723e */ /* 0x000fe400000010ff */
[----:B------:R-:W-:Y:S01]  /*5ce0*/  @!P3 FMUL R29, R29, 0.5 ;  /* 0x3f0000001d1db820 */ /* 0x000fe20000400000 */
[----:B------:R-:W1:Y:S01]  /*5cf0*/  MUFU.EX2 R27, R27 ;  /* 0x0000001b001b7308 */ /* 0x000e620000000800 */
[----:B----4-:R-:W-:Y:S01]  /*5d00*/  @!P5 FMUL R30, R30, R30 ;  /* 0x0000001e1e1ed220 */ /* 0x010fe20000400000 */
[----:B------:R-:W-:Y:S02]  /*5d10*/  FSETP.GEU.AND P5, PT, R26, -126, PT ;  /* 0xc2fc00001a00780b */ /* 0x000fe40003fae000 */
[----:B------:R-:W-:Y:S02]  /*5d20*/  F2FP.BF16.F32.PACK_AB R32, R23, R32 ;  /* 0x000000201720723e */ /* 0x000fe400000010ff */
[----:B------:R-:W-:Y:S02]  /*5d30*/  F2FP.BF16.F32.PACK_AB R64, R64, R73 ;  /* 0x000000494040723e */ /* 0x000fe400000010ff */
[----:B------:R-:W3:Y:S01]  /*5d40*/  MUFU.EX2 R29, R29 ;  /* 0x0000001d001d7308 */ /* 0x000ee20000000800 */
[----:B--2---:R-:W-:Y:S01]  /*5d50*/  @!P4 FMUL R25, R25, R25 ;  /* 0x000000191919c220 */ /* 0x004fe20000400000 */
[----:B------:R-:W-:Y:S01]  /*5d60*/  FSETP.GEU.AND P4, PT, R35, -126, PT ;  /* 0xc2fc00002300780b */ /* 0x000fe20003f8e000 */
[----:B------:R-:W-:-:S04]  /*5d70*/  @!P2 FMUL R31, R31, 0.5 ;  /* 0x3f0000001f1fa820 */ /* 0x000fc80000400000 */
[----:B------:R-:W-:Y:S01]  /*5d80*/  @!P5 FMUL R26, R26, 0.5 ;  /* 0x3f0000001a1ad820 */ /* 0x000fe20000400000 */
[----:B------:R-:W2:Y:S01]  /*5d90*/  MUFU.EX2 R34, R31 ;  /* 0x0000001f00227308 */ /* 0x000ea20000000800 */
[----:B-1----:R-:W-:Y:S01]  /*5da0*/  @!P6 FMUL R27, R27, R27 ;  /* 0x0000001b1b1be220 */ /* 0x002fe20000400000 */
[----:B------:R-:W-:-:S05]  /*5db0*/  FSETP.GEU.AND P6, PT, R39, -126, PT ;  /* 0xc2fc00002700780b */ /* 0x000fca0003fce000 */
[----:B------:R-:W-:Y:S01]  /*5dc0*/  @!P4 FMUL R35, R35, 0.5 ;  /* 0x3f0000002323c820 */ /* 0x000fe20000400000 */
[----:B------:R1:W4:Y:S01]  /*5dd0*/  MUFU.EX2 R31, R26 ;  /* 0x0000001a001f7308 */ /* 0x0003220000000800 */
[----:B---3--:R-:W-:Y:S01]  /*5de0*/  @!P3 FMUL R29, R29, R29 ;  /* 0x0000001d1d1db220 */ /* 0x008fe20000400000 */
[----:B------:R-:W-:-:S05]  /*5df0*/  FSETP.GEU.AND P3, PT, R43, -126, PT ;  /* 0xc2fc00002b00780b */ /* 0x000fca0003f6e000 */
[----:B------:R-:W-:Y:S01]  /*5e00*/  @!P6 FMUL R39, R39, 0.5 ;  /* 0x3f0000002727e820 */ /* 0x000fe20000400000 */
[----:B------:R3:W5:Y:S01]  /*5e10*/  MUFU.EX2 R38, R35 ;  /* 0x0000002300267308 */ /* 0x0007620000000800 */
[----:B--2---:R-:W-:Y:S01]  /*5e20*/  @!P2 FMUL R34, R34, R34 ;  /* 0x000000222222a220 */ /* 0x004fe20000400000 */
[----:B------:R-:W-:Y:S01]  /*5e30*/  FSETP.GEU.AND P2, PT, R33, -126, PT ;  /* 0xc2fc00002100780b */ /* 0x000fe20003f4e000 */
[----:B-1----:R-:W-:-:S04]  /*5e40*/  FFMA R26, R58, UR7, -R80 ;  /* 0x000000073a1a7c23 */ /* 0x002fc80008000850 */
[----:B------:R-:W-:Y:S01]  /*5e50*/  @!P3 FMUL R43, R43, 0.5 ;  /* 0x3f0000002b2bb820 */ /* 0x000fe20000400000 */
[----:B------:R1:W2:Y:S01]  /*5e60*/  MUFU.EX2 R42, R39 ;  /* 0x00000027002a7308 */ /* 0x0002a20000000800 */
[----:B---3--:R-:W-:Y:S01]  /*5e70*/  FFMA R35, R46, UR7, -R80 ;  /* 0x000000072e237c23 */ /* 0x008fe20008000850 */
[----:B----4-:R-:W-:Y:S01]  /*5e80*/  @!P5 FMUL R31, R31, R31 ;  /* 0x0000001f1f1fd220 */ /* 0x010fe20000400000 */
[----:B------:R-:W-:-:S04]  /*5e90*/  FSETP.GEU.AND P5, PT, R47, -126, PT ;  /* 0xc2fc00002f00780b */ /* 0x000fc80003fae000 */
[----:B------:R-:W-:Y:S01]  /*5ea0*/  @!P2 FMUL R33, R33, 0.5 ;  /* 0x3f0000002121a820 */ /* 0x000fe20000400000 */
[----:B------:R3:W4:Y:S01]  /*5eb0*/  MUFU.EX2 R46, R43 ;  /* 0x0000002b002e7308 */ /* 0x0007220000000800 */
[----:B-1----:R-:W-:Y:S01]  /*5ec0*/  FFMA R39, R50, UR7, -R80 ;  /* 0x0000000732277c23 */ /* 0x002fe20008000850 */
[----:B-----5:R-:W-:Y:S01]  /*5ed0*/  @!P4 FMUL R38, R38, R38 ;  /* 0x000000262626c220 */ /* 0x020fe20000400000 */
[----:B------:R-:W-:-:S05]  /*5ee0*/  FSETP.GEU.AND P4, PT, R35, -126, PT ;  /* 0xc2fc00002300780b */ /* 0x000fca0003f8e000 */
[----:B------:R-:W-:Y:S01]  /*5ef0*/  @!P5 FMUL R47, R47, 0.5 ;  /* 0x3f0000002f2fd820 */ /* 0x000fe20000400000 */
[----:B--2---:R-:W-:Y:S01]  /*5f00*/  @!P6 FMUL R42, R42, R42 ;  /* 0x0000002a2a2ae220 */ /* 0x004fe20000400000 */
[----:B------:R-:W-:Y:S01]  /*5f10*/  FSETP.GEU.AND P6, PT, R39, -126, PT ;  /* 0xc2fc00002700780b */ /* 0x000fe20003fce000 */
[----:B---3--:R-:W-:Y:S01]  /*5f20*/  FFMA R43, R54, UR7, -R80 ;  /* 0x00000007362b7c23 */ /* 0x008fe20008000850 */
[----:B------:R-:W1:Y:S04]  /*5f30*/  MUFU.EX2 R33, R33 ;  /* 0x0000002100217308 */ /* 0x000e680000000800 */
[----:B------:R-:W-:Y:S01]  /*5f40*/  @!P4 FMUL R35, R35, 0.5 ;  /* 0x3f0000002323c820 */ /* 0x000fe20000400000 */
[----:B----4-:R-:W-:Y:S01]  /*5f50*/  @!P3 FMUL R46, R46, R46 ;  /* 0x0000002e2e2eb220 */ /* 0x010fe20000400000 */
[----:B------:R-:W-:-:S02]  /*5f60*/  FSETP.GEU.AND P3, PT, R43, -126, PT ;  /* 0xc2fc00002b00780b */ /* 0x000fc40003f6e000 */
[----:B------:R2:W3:Y:S03]  /*5f70*/  MUFU.EX2 R50, R47 ;  /* 0x0000002f00327308 */ /* 0x0004e60000000800 */
[----:B------:R-:W-:-:S05]  /*5f80*/  @!P6 FMUL R39, R39, 0.5 ;  /* 0x3f0000002727e820 */ /* 0x000fca0000400000 */
[----:B------:R-:W4:Y:S01]  /*5f90*/  MUFU.EX2 R35, R35 ;  /* 0x0000002300237308 */ /* 0x000f220000000800 */
[----:B-1----:R-:W-:Y:S01]  /*5fa0*/  @!P2 FMUL R33, R33, R33 ;  /* 0x000000212121a220 */ /* 0x002fe20000400000 */
[----:B------:R-:W-:Y:S01]  /*5fb0*/  FSETP.GEU.AND P2, PT, R51, -126, PT ;  /* 0xc2fc00003300780b */ /* 0x000fe20003f4e000 */
[----:B------:R-:W-:Y:S01]  /*5fc0*/  @!P3 FMUL R43, R43, 0.5 ;  /* 0x3f0000002b2bb820 */ /* 0x000fe20000400000 */
[--C-:B--2---:R-:W-:Y:S01]  /*5fd0*/  FFMA R47, R59, UR7, -R80.reuse ;  /* 0x000000073b2f7c23 */ /* 0x104fe20008000850 */
[----:B------:R-:W-:-:S03]  /*5fe0*/  FFMA R59, R62, UR7, -R80 ;  /* 0x000000073e3b7c23 */ /* 0x000fc60008000850 */
        /* <DEDUP_REMOVED lines=10> */
[----:B------:R-:W-:-:S05]  /*6090*/  FSETP.GEU.AND P6, PT, R47, -126, PT ;  /* 0xc2fc00002f00780b */ /* 0x000fca0003fce000 */
[----:B------:R-:W-:Y:S01]  /*60a0*/  @!P4 FMUL R55, R55, 0.5 ;  /* 0x3f0000003737c820 */ /* 0x000fe20000400000 */
[----:B------:R1:W5:Y:S01]  /*60b0*/  MUFU.EX2 R62, R26 ;  /* 0x0000001a003e7308 */ /* 0x0003620000000800 */
[--C-:B---3--:R-:W-:Y:S01]  /*60c0*/  FFMA R51, R63, UR7, -R80.reuse ;  /* 0x000000073f337c23 */ /* 0x108fe20008000850 */
[----:B--2---:R-:W-:Y:S01]  /*60d0*/  @!P3 FMUL R43, R43, R43 ;  /* 0x0000002b2b2bb220 */ /* 0x004fe20000400000 */
[----:B------:R-:W-:-:S03]  /*60e0*/  FFMA R63, R66, UR7, -R80 ;  /* 0x00000007423f7c23 */ /* 0x000fc60008000850 */
[----:B------:R-:W-:Y:S01]  /*60f0*/  FSETP.GEU.AND P3, PT, R51, -126, PT ;  /* 0xc2fc00003300780b */ /* 0x000fe20003f6e000 */
[----:B------:R-:W-:Y:S01]  /*6100*/  @!P6 FMUL R47, R47, 0.5 ;  /* 0x3f0000002f2fe820 */ /* 0x000fe20000400000 */
[----:B------:R2:W3:Y:S01]  /*6110*/  MUFU.EX2 R58, R55 ;  /* 0x00000037003a7308 */ /* 0x0004e20000000800 */
[----:B----4-:R-:W-:Y:S01]  /*6120*/  @!P2 FMUL R54, R54, R54 ;  /* 0x000000363636a220 */ /* 0x010fe20000400000 */
[----:B------:R-:W-:Y:S01]  /*6130*/  FSETP.GEU.AND P2, PT, R59, -126, PT ;  /* 0xc2fc00003b00780b */ /* 0x000fe20003f4e000 */
[----:B-1----:R-:W-:Y:S01]  /*6140*/  FADD R26, -R8, R7 ;  /* 0x00000007081a7221 */ /* 0x002fe20000000100 */
[----:B------:R-:W-:Y:S01]  /*6150*/  FADD R7, R24, R49 ;  /* 0x0000003118077221 */ /* 0x000fe20000000000 */
[----:B------:R-:W-:Y:S02]  /*6160*/  F2FP.BF16.F32.PACK_AB R24, R11, R24 ;  /* 0x000000180b18723e */ /* 0x000fe400000010ff */
[----:B------:R-:W-:Y:S01]  /*6170*/  FMUL R26, R26, UR7 ;  /* 0x000000071a1a7c20 */ /* 0x000fe20008400000 */
[----:B------:R-:W1:Y:S01]  /*6180*/  MUFU.EX2 R47, R47 ;  /* 0x0000002f002f7308 */ /* 0x000e620000000800 */
[----:B--2---:R-:W-:Y:S01]  /*6190*/  FFMA R55, R67, UR7, -R80 ;  /* 0x0000000743377c23 */ /* 0x004fe20008000850 */
[----:B-----5:R-:W-:Y:S01]  /*61a0*/  @!P5 FMUL R62, R62, R62 ;  /* 0x0000003e3e3ed220 */ /* 0x020fe20000400000 */
[----:B------:R-:W-:Y:S01]  /*61b0*/  @!P3 FMUL R51, R51, 0.5 ;  /* 0x3f0000003333b820 */ /* 0x000fe20000400000 */
[----:B------:R-:W-:Y:S01]  /*61c0*/  FADD R80, R36, R73 ;  /* 0x0000004924507221 */ /* 0x000fe20000000000 */
[----:B------:R-:W-:Y:S01]  /*61d0*/  FADD R67, R15, R48 ;  /* 0x000000300f437221 */ /* 0x000fe20000000000 */
[----:B------:R-:W-:Y:S01]  /*61e0*/  FSETP.GEU.AND P5, PT, R55, -126, PT ;  /* 0xc2fc00003700780b */ /* 0x000fe20003fae000 */
[----:B------:R-:W-:Y:S01]  /*61f0*/  @!P2 FMUL R59, R59, 0.5 ;  /* 0x3f0000003b3ba820 */ /* 0x000fe20000400000 */
[----:B------:R-:W-:Y:S01]  /*6200*/  FADD R84, R9, R80 ;  /* 0x0000005009547221 */ /* 0x000fe20000000000 */
[----:B---3--:R-:W-:Y:S01]  /*6210*/  @!P4 FMUL R58, R58, R58 ;  /* 0x0000003a3a3ac220 */ /* 0x008fe20000400000 */
[----:B------:R-:W2:Y:S01]  /*6220*/  MUFU.EX2 R51, R51 ;  /* 0x0000003300337308 */ /* 0x000ea20000000800 */
[----:B------:R-:W-:Y:S01]  /*6230*/  FSETP.GEU.AND P4, PT, R63, -126, PT ;  /* 0xc2fc00003f00780b */ /* 0x000fe20003f8e000 */
[----:B------:R-:W-:Y:S01]  /*6240*/  FADD R86, R67, R82 ;  /* 0x0000005243567221 */ /* 0x000fe20000000000 */
[----:B------:R-:W-:Y:S01]  /*6250*/  FADD R9, R10, R53 ;  /* 0x000000350a097221 */ /* 0x000fe20000000000 */
[----:B------:R-:W-:Y:S01]  /*6260*/  FADD R67, R12, R61 ;  /* 0x0000003d0c437221 */ /* 0x000fe20000000000 */
[----:B------:R-:W-:Y:S01]  /*6270*/  FADD R80, R20, R77 ;  /* 0x0000004d14507221 */ /* 0x000fe20000000000 */
[----:B------:R-:W-:Y:S01]  /*6280*/  F2FP.BF16.F32.PACK_AB R36, R41, R36 ;  /* 0x000000242924723e */ /* 0x000fe200000010ff */
[----:B-1----:R-:W-:Y:S01]  /*6290*/  @!P6 FMUL R47, R47, R47 ;  /* 0x0000002f2f2fe220 */ /* 0x002fe20000400000 */
[----:B------:R-:W-:Y:S01]  /*62a0*/  FSETP.GEU.AND P6, PT, R72, -126, PT ;  /* 0xc2fc00004800780b */ /* 0x000fe20003fce000 */
[----:B------:R-:W-:Y:S01]  /*62b0*/  @!P5 FMUL R55, R55, 0.5 ;  /* 0x3f0000003737d820 */ /* 0x000fe20000400000 */
[----:B------:R-:W1:Y:S01]  /*62c0*/  MUFU.EX2 R66, R59 ;  /* 0x0000003b00427308 */ /* 0x000e620000000800 */
[----:B------:R-:W-:Y:S01]  /*62d0*/  FADD R168, R67, R80 ;  /* 0x0000005043a87221 */ /* 0x000fe20000000000 */
[----:B------:R-:W-:Y:S01]  /*62e0*/  FADD R67, R13, R44 ;  /* 0x0000002c0d437221 */ /* 0x000fe20000000000 */
[----:B------:R-:W-:Y:S01]  /*62f0*/  FADD R80, R45, R68 ;  /* 0x000000442d507221 */ /* 0x000fe20000000000 */
[----:B------:R-:W-:Y:S01]  /*6300*/  @!P4 FMUL R63, R63, 0.5 ;  /* 0x3f0000003f3fc820 */ /* 0x000fe20000400000 */
[----:B------:R-:W-:Y:S01]  /*6310*/  F2FP.BF16.F32.PACK_AB R41, R47, R62 ;  /* 0x0000003e2f29723e */ /* 0x000fe200000010ff */
[----:B--2---:R-:W-:-:S02]  /*6320*/  @!P3 FMUL R51, R51, R51 ;  /* 0x000000333333b220 */ /* 0x004fc40000400000 */
[----:B------:R-:W2:Y:S01]  /*6330*/  MUFU.EX2 R55, R55 ;  /* 0x0000003700377308 */ /* 0x000ea20000000800 */
[----:B------:R-:W-:Y:S02]  /*6340*/  FSETP.GEU.AND P3, PT, R74, -126, PT ;  /* 0xc2fc00004a00780b */ /* 0x000fe40003f6e000 */
[----:B------:R-:W-:-:S05]  /*6350*/  @!P6 FMUL R72, R72, 0.5 ;  /* 0x3f0000004848e820 */ /* 0x000fca0000400000 */
[----:B------:R-:W3:Y:S01]  /*6360*/  MUFU.EX2 R70, R63 ;  /* 0x0000003f00467308 */ /* 0x000ee20000000800 */
[----:B-1----:R-:W-:Y:S01]  /*6370*/  @!P2 FMUL R66, R66, R66 ;  /* 0x000000424242a220 */ /* 0x002fe20000400000 */
[----:B------:R-:W-:-:S04]  /*6380*/  FSETP.GEU.AND P2, PT, R71, -126, PT ;  /* 0xc2fc00004700780b */ /* 0x000fc80003f4e000 */
[----:B------:R-:W-:Y:S02]  /*6390*/  @!P3 FMUL R74, R74, 0.5 ;  /* 0x3f0000004a4ab820 */ /* 0x000fe40000400000 */
        /* <DEDUP_REMOVED lines=8> */
[----:B------:R3:W4:Y:S01]  /*6420*/  MUFU.EX2 R59, R71 ;  /* 0x00000047003b7308 */ /* 0x0007220000000800 */
[----:B-1----:R-:W-:Y:S01]  /*6430*/  @!P6 FMUL R72, R72, R72 ;  /* 0x000000484848e220 */ /* 0x002fe20000400000 */
[----:B------:R-:W-:-:S05]  /*6440*/  FSETP.GEU.AND P6, PT, R81, -126, PT ;  /* 0xc2fc00005100780b */ /* 0x000fca0003fce000 */
[----:B------:R-:W-:Y:S01]  /*6450*/  @!P4 FMUL R75, R75, 0.5 ;  /* 0x3f0000004b4bc820 */ /* 0x000fe20000400000 */
[----:B------:R1:W5:Y:S01]  /*6460*/  MUFU.EX2 R8, R78 ;  /* 0x0000004e00087308 */ /* 0x0003620000000800 */
[----:B--2---:R-:W-:Y:S01]  /*6470*/  @!P3 FMUL R74, R74, R74 ;  /* 0x0000004a4a4ab220 */ /* 0x004fe20000400000 */
[----:B------:R-:W-:Y:S01]  /*6480*/  FSETP.GEU.AND P3, PT, R83, -126, PT ;  /* 0xc2fc00005300780b */ /* 0x000fe20003f6e000 */
[----:B---3--:R-:W-:Y:S02]  /*6490*/  FADD R71, R21, R52 ;  /* 0x0000003415477221 */ /* 0x008fe40000000000 */
[----:B------:R-:W-:Y:S01]  /*64a0*/  FADD R171, R33, R74 ;  /* 0x0000004a21ab7221 */ /* 0x000fe20000000000 */
[----:B------:R-:W-:Y:S01]  /*64b0*/  F2FP.BF16.F32.PACK_AB R33, R46, R33 ;  /* 0x000000212e21723e */ /* 0x000fe200000010ff */
[----:B------:R-:W-:Y:S01]  /*64c0*/  @!P6 FMUL R81, R81, 0.5 ;  /* 0x3f0000005151e820 */ /* 0x000fe20000400000 */
[----:B------:R2:W3:Y:S01]  /*64d0*/  MUFU.EX2 R63, R75 ;  /* 0x0000004b003f7308 */ /* 0x0004e20000000800 */
[----:B-1----:R-:W-:Y:S01]  /*64e0*/  FADD R78, R23, R56 ;  /* 0x00000038174e7221 */ /* 0x002fe20000000000 */
[----:B----4-:R-:W-:Y:S01]  /*64f0*/  @!P2 FMUL R59, R59, R59 ;  /* 0x0000003b3b3ba220 */ /* 0x010fe20000400000 */
[----:B------:R-:W-:Y:S01]  /*6500*/  FSETP.GEU.AND P2, PT, R170, -126, PT ;  /* 0xc2fc0000aa00780b */ /* 0x000fe20003f4e000 */
[----:B------:R-:W-:Y:S01]  /*6510*/  FADD R71, R71, R80 ;  /* 0x0000005047477221 */ /* 0x000fe20000000000 */
[----:B------:R-:W-:Y:S01]  /*6520*/  FADD R80, R25, R62 ;  /* 0x0000003e19507221 */ /* 0x000fe20000000000 */
[----:B------:R-:W-:Y:S01]  /*6530*/  F2FP.BF16.F32.PACK_AB R25, R30, R25 ;  /* 0x000000191e19723e */ /* 0x000fe200000010ff */
[----:B------:R-:W-:Y:S01]  /*6540*/  @!P3 FMUL R83, R83, 0.5 ;  /* 0x3f0000005353b820 */ /* 0x000fe20000400000 */
[----:B------:R-:W-:Y:S01]  /*6550*/  F2FP.BF16.F32.PACK_AB R56, R56, R65 ;  /* 0x000000413838723e */ /* 0x000fe200000010ff */
[----:B--2---:R-:W-:Y:S01]  /*6560*/  FADD R75, R7, R76 ;  /* 0x0000004c074b7221 */ /* 0x004fe20000000000 */
[----:B------:R-:W-:Y:S01]  /*6570*/  FADD R7, R11, R40 ;  /* 0x000000280b077221 */ /* 0x000fe20000000000 */
[----:B------:R1:W2:Y:S01]  /*6580*/  MUFU.EX2 R76, R81 ;  /* 0x00000051004c7308 */ /* 0x0002a20000000800 */
[----:B-----5:R-:W-:Y:S01]  /*6590*/  @!P5 FMUL R8, R8, R8 ;  /* 0x000000080808d220 */ /* 0x020fe20000400000 */
[----:B------:R-:W-:Y:S01]  /*65a0*/  FSETP.GEU.AND P5, PT, R169, -126, PT ;  /* 0xc2fc0000a900780b */ /* 0x000fe20003fae000 */
[----:B------:R-:W-:Y:S01]  /*65b0*/  FADD R79, R7, R78 ;  /* 0x0000004e074f7221 */ /* 0x000fe20000000000 */
[----:B------:R-:W-:Y:S01]  /*65c0*/  FADD R78, R14, R69 ;  /* 0x000000450e4e7221 */ /* 0x000fe20000000000 */
[----:B------:R-:W-:Y:S01]  /*65d0*/  FADD R171, R80, R171 ;  /* 0x000000ab50ab7221 */ /* 0x000fe20000000000 */
[----:B---3--:R-:W-:Y:S01]  /*65e0*/  @!P4 FMUL R63, R63, R63 ;  /* 0x0000003f3f3fc220 */ /* 0x008fe20000400000 */
[----:B------:R-:W-:Y:S01]  /*65f0*/  FSETP.GEU.AND P4, PT, R85, -126, PT ;  /* 0xc2fc00005500780b */ /* 0x000fe20003f8e000 */
[----:B------:R3:W4:Y:S01]  /*6600*/  MUFU.EX2 R7, R83 ;  /* 0x0000005300077308 */ /* 0x0007220000000800 */
[----:B-1----:R-:W-:Y:S01]  /*6610*/  FADD R81, R9, R78 ;  /* 0x0000004e09517221 */ /* 0x002fe20000000000 */
[----:B------:R-:W-:Y:S01]  /*6620*/  FADD R78, R37, R60 ;  /* 0x0000003c254e7221 */ /* 0x000fe20000000000 */
[----:B------:R-:W-:Y:S01]  /*6630*/  FADD R172, R46, R63 ;  /* 0x0000003f2eac7221 */ /* 0x000fe20000000000 */
[----:B------:R-:W-:Y:S01]  /*6640*/  FADD R80, R27, R66 ;  /* 0x000000421b507221 */ /* 0x000fe20000000000 */
[----:B------:R-:W-:Y:S01]  /*6650*/  @!P2 FMUL R170, R170, 0.5 ;  /* 0x3f000000aaaaa820 */ /* 0x000fe20000400000 */
[----:B------:R-:W-:Y:S01]  /*6660*/  FADD R82, R67, R78 ;  /* 0x0000004e43527221 */ /* 0x000fe20000000000 */
[----:B------:R-:W-:Y:S01]  /*6670*/  @!P5 FMUL R169, R169, 0.5 ;  /* 0x3f000000a9a9d820 */ /* 0x000fe20000400000 */
[----:B------:R-:W-:Y:S01]  /*6680*/  FADD R75, R75, R84 ;  /* 0x000000544b4b7221 */ /* 0x000fe20000000000 */
[----:B--2---:R-:W-:Y:S01]  /*6690*/  @!P6 FMUL R76, R76, R76 ;  /* 0x0000004c4c4ce220 */ /* 0x004fe20000400000 */
[----:B------:R-:W-:Y:S01]  /*66a0*/  FSETP.GEU.AND P6, PT, R87, -126, PT ;  /* 0xc2fc00005700780b */ /* 0x000fe20003fce000 */
[----:B------:R1:W2:Y:S01]  /*66b0*/  MUFU.EX2 R78, R169 ;  /* 0x000000a9004e7308 */ /* 0x0002a20000000800 */
[----:B------:R-:W-:Y:S01]  /*66c0*/  @!P4 FMUL R85, R85, 0.5 ;  /* 0x3f0000005555c820 */ /* 0x000fe20000400000 */
[----:B---3--:R-:W-:Y:S01]  /*66d0*/  FADD R83, R30, R47 ;  /* 0x0000002f1e537221 */ /* 0x008fe20000000000 */
[----:B------:R-:W-:Y:S01]  /*66e0*/  FADD R174, R39, R76 ;  /* 0x0000004c27ae7221 */ /* 0x000fe20000000000 */
[----:B------:R-:W-:Y:S01]  /*66f0*/  FADD R79, R79, R86 ;  /* 0x000000564f4f7221 */ /* 0x000fe20000000000 */
[----:B------:R-:W-:Y:S01]  /*6700*/  FADD R168, R81, R168 ;  /* 0x000000a851a87221 */ /* 0x000fe20000000000 */
[----:B----4-:R-:W-:Y:S01]  /*6710*/  @!P3 FMUL R7, R7, R7 ;  /* 0x000000070707b220 */ /* 0x010fe20000400000 */
[----:B------:R-:W-:Y:S01]  /*6720*/  FSETP.GEU.AND P3, PT, R26, -126, PT ;  /* 0xc2fc00001a00780b */ /* 0x000fe20003f6e000 */
[----:B------:R3:W4:Y:S01]  /*6730*/  MUFU.EX2 R9, R85 ;  /* 0x0000005500097308 */ /* 0x0007220000000800 */
[----:B-1----:R-:W-:Y:S01]  /*6740*/  FADD R169, R83, R172 ;  /* 0x000000ac53a97221 */ /* 0x002fe20000000000 */
[----:B------:R-:W-:Y:S01]  /*6750*/  FADD R83, R38, R55 ;  /* 0x0000003726537221 */ /* 0x000fe20000000000 */
[----:B------:R-:W-:Y:S01]  /*6760*/  FADD R172, R54, R7 ;  /* 0x0000000736ac7221 */ /* 0x000fe20000000000 */
[----:B------:R-:W-:Y:S01]  /*6770*/  @!P6 FMUL R87, R87, 0.5 ;  /* 0x3f0000005757e820 */ /* 0x000fe20000400000 */
[----:B------:R-:W-:Y:S01]  /*6780*/  FADD R82, R82, R71 ;  /* 0x0000004752527221 */ /* 0x000fe20000000000 */
[----:B------:R-:W-:Y:S01]  /*6790*/  FADD R75, R75, R168 ;  /* 0x000000a84b4b7221 */ /* 0x000fe20000000000 */
[----:B------:R-:W-:Y:S01]  /*67a0*/  FADD R178, R83, R172 ;  /* 0x000000ac53b27221 */ /* 0x000fe20000000000 */
[----:B------:R1:W5:Y:S01]  /*67b0*/  MUFU.EX2 R67, R87 ;  /* 0x0000005700437308 */ /* 0x0003620000000800 */
[----:B---3--:R-:W-:Y:S01]  /*67c0*/  FADD R85, R29, R70 ;  /* 0x000000461d557221 */ /* 0x008fe20000000000 */
[----:B--2---:R-:W-:Y:S01]  /*67d0*/  @!P5 FMUL R78, R78, R78 ;  /* 0x0000004e4e4ed220 */ /* 0x004fe20000400000 */
[----:B------:R-:W-:Y:S01]  /*67e0*/  FADD R83, R31, R72 ;  /* 0x000000481f537221 */ /* 0x000fe20000000000 */
[----:B------:R-:W-:Y:S01]  /*67f0*/  @!P3 FMUL R26, R26, 0.5 ;  /* 0x3f0000001a1ab820 */ /* 0x000fe20000400000 */
[----:B------:R-:W-:Y:S01]  /*6800*/  FADD R176, R85, R174 ;  /* 0x000000ae55b07221 */ /* 0x000fe20000000000 */
[----:B------:R-:W-:Y:S01]  /*6810*/  FADD R172, R43, R78 ;  /* 0x0000004e2bac7221 */ /* 0x000fe20000000000 */
[----:B------:R-:W-:Y:S01]  /*6820*/  FADD R85, R35, R8 ;  /* 0x0000000823557221 */ /* 0x000fe20000000000 */
[----:B------:R-:W-:Y:S01]  /*6830*/  FADD R169, R169, R178 ;  /* 0x000000b2a9a97221 */ /* 0x000fe20000000000 */
[----:B----4-:R-:W-:Y:S01]  /*6840*/  @!P4 FMUL R9, R9, R9 ;  /* 0x000000090909c220 */ /* 0x010fe20000400000 */
[----:B------:R-:W2:Y:S01]  /*6850*/  MUFU.EX2 R26, R26 ;  /* 0x0000001a001a7308 */ /* 0x000ea20000000800 */
[----:B------:R-:W-:Y:S01]  /*6860*/  FADD R172, R83, R172 ;  /* 0x000000ac53ac7221 */ /* 0x000fe20000000000 */
[----:B------:R-:W-:Y:S01]  /*6870*/  FADD R173, R80, R85 ;  /* 0x0000005550ad7221 */ /* 0x000fe20000000000 */
[----:B------:R-:W-:Y:S01]  /*6880*/  FADD R80, R34, R51 ;  /* 0x0000003322507221 */ /* 0x000fe20000000000 */
[----:B-1----:R-:W-:Y:S01]  /*6890*/  FADD R87, R50, R9 ;  /* 0x0000000932577221 */ /* 0x002fe20000000000 */
[----:B------:R-:W-:Y:S01]  /*68a0*/  FADD R85, R42, R59 ;  /* 0x0000003b2a557221 */ /* 0x000fe20000000000 */
[----:B------:R-:W-:Y:S01]  /*68b0*/  FADD R171, R171, R176 ;  /* 0x000000b0abab7221 */ /* 0x000fe20000000000 */
[----:B-----5:R-:W-:Y:S01]  /*68c0*/  @!P6 FMUL R67, R67, R67 ;  /* 0x000000434343e220 */ /* 0x020fe20000400000 */
[----:B------:R-:W1:Y:S01]  /*68d0*/  MUFU.EX2 R83, R170 ;  /* 0x000000aa00537308 */ /* 0x000e620000000800 */
[----:B------:R-:W-:Y:S01]  /*68e0*/  FADD R80, R80, R87 ;  /* 0x0000005750507221 */ /* 0x000fe20000000000 */
[----:B------:R-:W-:Y:S01]  /*68f0*/  FADD R172, R173, R172 ;  /* 0x000000acadac7221 */ /* 0x000fe20000000000 */
[----:B------:R-:W-:Y:S01]  /*6900*/  FADD R174, R58, R67 ;  /* 0x000000433aae7221 */ /* 0x000fe20000000000 */
[----:B------:R-:W-:Y:S01]  /*6910*/  FADD R82, R79, R82 ;  /* 0x000000524f527221 */ /* 0x000fe20000000000 */
[----:B------:R-:W-:Y:S01]  /*6920*/  SHF.L.U32 R71, R18, 0x1f, RZ ;  /* 0x0000001f12477819 */ /* 0x000fe200000006ff */
[----:B------:R-:W-:Y:S01]  /*6930*/  FADD R171, R171, R172 ;  /* 0x000000acabab7221 */ /* 0x000fe20000000000 */
[----:B------:R-:W-:Y:S01]  /*6940*/  FADD R85, R85, R174 ;  /* 0x000000ae55557221 */ /* 0x000fe20000000000 */
[----:B------:R-:W-:Y:S01]  /*6950*/  FADD R75, R75, R82 ;  /* 0x000000524b4b7221 */ /* 0x000fe20000000000 */
[----:B--2---:R-:W-:Y:S01]  /*6960*/  @!P3 FMUL R26, R26, R26 ;  /* 0x0000001a1a1ab220 */ /* 0x004fe20000400000 */
[----:B------:R-:W-:Y:S01]  /*6970*/  F2FP.BF16.F32.PACK_AB R27, R34, R27 ;  /* 0x0000001b221b723e */ /* 0x000fe200000010ff */
[----:B------:R-:W-:Y:S01]  /*6980*/  FADD R80, R80, R85 ;  /* 0x0000005550507221 */ /* 0x000fe20000000000 */
[----:B------:R-:W-:Y:S01]  /*6990*/  F2FP.BF16.F32.PACK_AB R34, R37, R14 ;  /* 0x0000000e2522723e */ /* 0x000fe200000010ff */
[----:B------:R-:W-:Y:S01]  /*69a0*/  FFMA R3, R26, R3, R75 ;  /* 0x000000031a037223 */ /* 0x000fe2000000004b */
[----:B------:R-:W-:Y:S01]  /*69b0*/  F2FP.BF16.F32.PACK_AB R31, R42, R31 ;  /* 0x0000001f2a1f723e */ /* 0x000fe200000010ff */
[----:B------:R-:W-:Y:S01]  /*69c0*/  FADD R80, R169, R80 ;  /* 0x00000050a9507221 */ /* 0x000fe20000000000 */
[----:B------:R-:W-:Y:S01]  /*69d0*/  F2FP.BF16.F32.PACK_AB R37, R54, R39 ;  /* 0x000000273625723e */ /* 0x000fe200000010ff */
[----:B-1----:R-:W-:Y:S01]  /*69e0*/  @!P2 FMUL R83, R83, R83 ;  /* 0x000000535353a220 */ /* 0x002fe20000400000 */
[----:B------:R1:W2:Y:S01]  /*69f0*/  SYNCS.PHASECHK.TRANS64.TRYWAIT P2, [UR11+0x40400], R71 ;  /* 0x04040047ff0075a7 */ /* 0x0002a2000804014b */
[----:B------:R-:W-:Y:S01]  /*6a00*/  FADD R80, R171, R80 ;  /* 0x00000050ab507221 */ /* 0x000fe20000000000 */
[----:B------:R-:W-:Y:S01]  /*6a10*/  F2FP.BF16.F32.PACK_AB R29, R38, R29 ;  /* 0x0000001d261d723e */ /* 0x000fe200000010ff */
[-C--:B------:R-:W-:Y:S01]  /*6a20*/  FMUL R152, R152, R26.reuse ;  /* 0x0000001a98987220 */ /* 0x080fe20000400000 */
[----:B------:R-:W-:Y:S01]  /*6a30*/  F2FP.BF16.F32.PACK_AB R39, R58, R43 ;  /* 0x0000002b3a27723e */ /* 0x000fe200000010ff */
[-C--:B------:R-:W-:Y:S01]  /*6a40*/  FMUL R153, R153, R26.reuse ;  /* 0x0000001a99997220 */ /* 0x080fe20000400000 */
[----:B------:R-:W-:Y:S01]  /*6a50*/  F2FP.BF16.F32.PACK_AB R42, R44, R53 ;  /* 0x000000352c2a723e */ /* 0x000fe200000010ff */
[-C--:B------:R-:W-:Y:S01]  /*6a60*/  FMUL R156, R156, R26.reuse ;  /* 0x0000001a9c9c7220 */ /* 0x080fe20000400000 */
        /* <DEDUP_REMOVED lines=36> */
[----:B------:R-:W-:Y:S01]  /*6cb0*/  FMUL R101, R101, R26 ;  /* 0x0000001a65657220 */ /* 0x000fe20000400000 */
[----:B------:R-:W-:Y:S01]  /*6cc0*/  F2FP.BF16.F32.PACK_AB R38, R45, R20 ;  /* 0x000000142d26723e */ /* 0x000fe200000010ff */
[----:B------:R-:W-:Y:S01]  /*6cd0*/  FFMA R0, R83, R0, R80 ;  /* 0x0000000053007223 */ /* 0x000fe20000000050 */
[----:B------:R-:W-:Y:S01]  /*6ce0*/  F2FP.BF16.F32.PACK_AB R43, R51, R66 ;  /* 0x00000042332b723e */ /* 0x000fe200000010ff */
[----:B------:R-:W-:Y:S01]  /*6cf0*/  FMUL R154, R154, R83 ;  /* 0x000000539a9a7220 */ /* 0x000fe20000400000 */
        /* <DEDUP_REMOVED lines=50> */
[----:B------:R-:W-:Y:S02]  /*7020*/  F2FP.BF16.F32.PACK_AB R65, R7, R76 ;  /* 0x0000004c0741723e */ /* 0x000fe400000010ff */
[----:B------:R-:W-:Y:S01]  /*7030*/  F2FP.BF16.F32.PACK_AB R66, R68, R77 ;  /* 0x0000004d4442723e */ /* 0x000fe200000010ff */
[----:B-12---:R-:W-:Y:S06]  /*7040*/  @!P0 BRA `(.L_x_29) ;  /* 0x0000000000048947 */ /* 0x006fec0003800000 */
[----:B------:R-:W-:Y:S01]  /*7050*/  BPT.TRAP 0x1 ;  /* 0x000000040000795c */ /* 0x000fe20000300000 */
.L_x_29:
[----:B------:R-:W-:Y:S05]  /*7060*/  @P2 BRA `(.L_x_30) ;  /* 0x0000000000082947 */ /* 0x000fea0003800000 */
[----:B------:R-:W1:Y:S02]  /*7070*/  SYNCS.PHASECHK.TRANS64.TRYWAIT P2, [UR11+0x40400], R71 ;  /* 0x04040047ff0075a7 */ /* 0x000e64000804014b */
[----:B-1----:R-:W-:Y:S05]  /*7080*/  @!P2 BRA `(.L_x_31) ;  /* 0x000000540060a947 */ /* 0x002fea0003800000 */
.L_x_30:
[----:B------:R-:W-:Y:S01]  /*7090*/  UIMAD UR11, UR10, 0xa00, UR5 ;  /* 0x00000a000a0b78a4 */ /* 0x000fe2000f8e0205 */
[----:B------:R-:W-:Y:S01]  /*70a0*/  WARPGROUP.ARRIVE ;  /* 0x00000000000079c5 */ /* 0x000fe20000000000 */
[----:B------:R-:W-:Y:S01]  /*70b0*/  UMOV UR15, 0x80000020 ;  /* 0x80000020000f7882 */ /* 0x000fe20000000000 */
[----:B------:R-:W-:Y:S01]  /*70c0*/  F2FP.BF16.F32.PACK_AB R67, R67, R78 ;  /* 0x0000004e4343723e */ /* 0x000fe200000010ff */
[----:B------:R-:W-:Y:S02]  /*70d0*/  UIADD3 UR18, UR11, 0x200, URZ ;  /* 0x000002000b127890 */ /* 0x000fe4000fffe03f */
[----:B------:R-:W-:Y:S02]  /*70e0*/  UIADD3 UR19, UR11, 0x400, URZ ;  /* 0x000004000b137890 */ /* 0x000fe4000fffe03f */
[----:B------:R-:W-:Y:S01]  /*70f0*/  UMOV UR14, UR11 ;  /* 0x0000000b000e7c82 */ /* 0x000fe20008000000 */
[----:B------:R-:W-:Y:S01]  /*7100*/  UIADD3 UR22, UR11, 0x600, URZ ;  /* 0x000006000b167890 */ /* 0x000fe2000fffe03f */
[----:B------:R-:W-:Y:S01]  /*7110*/  HGMMA.64x32x16.F32.BF16 R152, R24, gdesc[UR12].tnspB, R152, gsb0 ;  /* 0x4060000c18987df0 */ /* 0x000fe20008001898 */
[----:B------:R-:W-:Y:S01]  /*7120*/  UMOV UR14, UR18 ;  /* 0x00000012000e7c82 */ /* 0x000fe20008000000 */
[----:B------:R-:W-:Y:S01]  /*7130*/  UMOV UR15, 0x80000020 ;  /* 0x80000020000f7882 */ /* 0x000fe20000000000 */
[----:B------:R-:W-:-:S02]  /*7140*/  UIADD3 UR23, UR11, 0x800, URZ ;  /* 0x000008000b177890 */ /* 0x000fc4000fffe03f */
        /* <DEDUP_REMOVED lines=195> */
[----:B------:R-:W-:Y:S01]  /*7d80*/  UIADD3 UR14, UR11, 0x1c0, URZ ;  /* 0x000001c00b0e7890 */ /* 0x000fe2000fffe03f */
        /* <DEDUP_REMOVED lines=28> */
.L_x_32:
[----:B------:R-:W-:-:S04]  /*7f50*/  ULEA UR11, UR6, UR4, 0x3 ;  /* 0x00000004060b7291 */ /* 0x000fc8000f8e183f */
[----:B------:R-:W-:-:S04]  /*7f60*/  UIADD3 UR11, UR11, 0x40428, URZ ;  /* 0x000404280b0b7890 */ /* 0x000fc8000fffe03f */
[----:B------:R-:W-:-:S09]  /*7f70*/  UPRMT UR11, URZ, 0x654, UR11 ;  /* 0x000006543f0b7896 */ /* 0x000fd2000800000b */
[----:B------:R-:W-:Y:S01]  /*7f80*/  SYNCS.ARRIVE.TRANS64.RED.A1T0 RZ, [UR11], RZ ;  /* 0x000000ffffff79a7 */ /* 0x000fe2000810040b */
[----:B------:R-:W-:Y:S05]  /*7f90*/  @P1 BRA `(.L_x_33) ;  /* 0x0000000000041947 */ /* 0x000fea0003800000 */
[----:B------:R-:W-:Y:S01]  /*7fa0*/  BPT.TRAP 0x1 ;  /* 0x000000040000795c */ /* 0x000fe20000300000 */
.L_x_33:
[----:B------:R-:W-:-:S04]  /*7fb0*/  UIADD3 UR6, UR6, 0x1, URZ ;  /* 0x0000000106067890 */ /* 0x000fc8000fffe03f */
[----:B------:R-:W-:-:S04]  /*7fc0*/  UISETP.NE.AND UP0, UPT, UR6, 0x5, UPT ;  /* 0x000000050600788c */ /* 0x000fc8000bf05270 */
[----:B------:R-:W-:Y:S01]  /*7fd0*/  USEL UR11, UR6, URZ, UP0 ;  /* 0x0000003f060b7287 */ /* 0x000fe20008000000 */
[----:B------:R-:W-:Y:S11]  /*7fe0*/  @!P0 BRA `(.L_x_34) ;  /* 0x0000000000048947 */ /* 0x000ff60003800000 */
[----:B------:R-:W-:Y:S01]  /*7ff0*/  BPT.TRAP 0x1 ;  /* 0x000000040000795c */ /* 0x000fe20000300000 */
.L_x_34:
[----:B------:R-:W-:-:S04]  /*8000*/  ULEA UR6, UR11, UR4, 0x3 ;  /* 0x000000040b067291 */ /* 0x000fc8000f8e183f */
[----:B------:R-:W-:-:S04]  /*8010*/  UIADD3 UR6, UR6, 0x40428, URZ ;  /* 0x0004042806067890 */ /* 0x000fc8000fffe03f */
[----:B------:R-:W-:-:S09]  /*8020*/  UPRMT UR6, URZ, 0x654, UR6 ;  /* 0x000006543f067896 */ /* 0x000fd20008000006 */
[----:B------:R-:W-:Y:S01]  /*8030*/  SYNCS.ARRIVE.TRANS64.RED.A1T0 RZ, [UR6], RZ ;  /* 0x000000ffffff79a7 */ /* 0x000fe20008100406 */
[----:B------:R-:W-:Y:S05]  /*8040*/  @P1 BRA `(.L_x_35) ;  /* 0x0000000000041947 */ /* 0x000fea0003800000 */
[----:B------:R-:W-:Y:S01]  /*8050*/  BPT.TRAP 0x1 ;  /* 0x000000040000795c */ /* 0x000fe20000300000 */
.L_x_35:
[----:B------:R-:W-:Y:S01]  /*8060*/  UIADD3 UR10, UR10, 0x1, URZ ;  /* 0x000000010a0a7890 */ /* 0x000fe2000fffe03f */
[C---:B------:R-:W-:Y:S01]  /*8070*/  ISETP.GT.AND P2, PT, R6.reuse, 0x2, PT ;  /* 0x000000020600780c */ /* 0x040fe20003f44270 */
[----:B------:R-:W-:Y:S01]  /*8080*/  UIADD3 UR6, UR11, 0x1, URZ ;  /* 0x000000010b067890 */ /* 0x000fe2000fffe03f */
[----:B------:R-:W-:Y:S01]  /*8090*/  IADD3 R6, R6, -0x1, RZ ;  /* 0xffffffff06067810 */ /* 0x000fe20007ffe0ff */
[----:B------:R-:W-:Y:S01]  /*80a0*/  UISETP.NE.AND UP1, UPT, UR10, 0x5, UPT ;  /* 0x000000050a00788c */ /* 0x000fe2000bf25270 */
[----:B------:R-:W-:Y:S01]  /*80b0*/  MOV R7, R4 ;  /* 0x0000000400077202 */ /* 0x000fe20000000f00 */
[----:B------:R-:W-:Y:S01]  /*80c0*/  UISETP.NE.AND UP0, UPT, UR6, 0x5, UPT ;  /* 0x000000050600788c */ /* 0x000fe2000bf05270 */
[----:B------:R-:W-:Y:S01]  /*80d0*/  MOV R9, R5 ;  /* 0x0000000500097202 */ /* 0x000fe20000000f00 */
[----:B------:R-:W-:Y:S02]  /*80e0*/  USEL UR11, URZ, 0x1, UP1 ;  /* 0x000000013f0b7887 */ /* 0x000fe40008800000 */
[----:B------:R-:W-:-:S02]  /*80f0*/  USEL UR6, UR6, URZ, UP0 ;  /* 0x0000003f06067287 */ /* 0x000fc40008000000 */
[----:B------:R-:W-:Y:S02]  /*8100*/  USEL UR45, UR10, URZ, UP1 ;  /* 0x0000003f0a2d7287 */ /* 0x000fe40008800000 */
[----:B------:R-:W-:Y:S01]  /*8110*/  LOP3.LUT R18, R18, UR11, RZ, 0x3c, !PT ;  /* 0x0000000b12127c12 */ /* 0x000fe2000f8e3cff */
[----:B------:R-:W-:Y:S09]  /*8120*/  @P2 BRA `(.L_x_36) ;  /* 0xffffffc400702947 */ /* 0x000ff2000383ffff */
.L_x_25:
[----:B------:R-:W-:-:S04]  /*8130*/  ULOP3.LUT UR5, UR61, 0x1, URZ, 0xfc, !UPT ;  /* 0x000000013d057892 */ /* 0x000fc8000f8efc3f */
[----:B------:R-:W-:-:S06]  /*8140*/  UISETP.NE.AND UP0, UPT, UR5, 0x3, UPT ;  /* 0x000000030500788c */ /* 0x000fcc000bf05270 */
[----:B------:R-:W-:-:S13]  /*8150*/  PLOP3.LUT P2, PT, PT, PT, UP0, 0x80, 0x0 ;  /* 0x000000000000781c */ /* 0x000fda0003f4f008 */
[----:B------:R-:W-:Y:S05]  /*8160*/  @!P2 BRA `(.L_x_37) ;  /* 0x000000000004a947 */ /* 0x000fea0003800000 */
[----:B------:R-:W-:Y:S01]  /*8170*/  BPT.TRAP 0x1 ;  /* 0x000000040000795c */ /* 0x000fe20000300000 */
.L_x_37:
[----:B------:R-:W-:Y:S02]  /*8180*/  UISETP.GT.U32.AND UP0, UPT, UR61, 0x1, UPT ;  /* 0x000000013d00788c */ /* 0x000fe4000bf04070 */
[----:B------:R-:W-:-:S04]  /*8190*/  ULEA UR5, UR47, UR4, 0x3 ;  /* 0x000000042f057291 */ /* 0x000fc8000f8e183f */
[----:B------:R-:W-:Y:S01]  /*81a0*/  UIADD3 UR5, UR5, 0x40460, URZ ;  /* 0x0004046005057890 */ /* 0x000fe2000fffe03f */
[----:B------:R-:W-:-:S03]  /*81b0*/  PLOP3.LUT P2, PT, PT, PT, UP0, 0x80, 0x0 ;  /* 0x000000000000781c */ /* 0x000fc60003f4f008 */
[----:B------:R-:W-:-:S09]  /*81c0*/  UPRMT UR5, URZ, 0x654, UR5 ;  /* 0x000006543f057896 */ /* 0x000fd20008000005 */
[----:B------:R-:W-:Y:S01]  /*81d0*/  SYNCS.ARRIVE.TRANS64.RED.A1T0 RZ, [UR5], RZ ;  /* 0x000000ffffff79a7 */ /* 0x000fe20008100405 */
[----:B------:R-:W-:Y:S05]  /*81e0*/  @P2 BRA `(.L_x_38) ;  /* 0x0000000000042947 */ /* 0x000fea0003800000 */
[----:B------:R-:W-:Y:S01]  /*81f0*/  BPT.TRAP 0x1 ;  /* 0x000000040000795c */ /* 0x000fe20000300000 */
.L_x_38:
[----:B------:R-:W-:Y:S05]  /*8200*/  @!P0 BRA `(.L_x_39) ;  /* 0x0000000000048947 */ /* 0x000fea0003800000 */
[----:B------:R-:W-:Y:S01]  /*8210*/  BPT.TRAP 0x1 ;  /* 0x000000040000795c */ /* 0x000fe20000300000 */
.L_x_39:
[----:B------:R-:W-:-:S04]  /*8220*/  ULEA UR4, UR6, UR4, 0x3 ;  /* 0x0000000406047291 */ /* 0x000fc8000f8e183f */
[----:B------:R-:W-:-:S04]  /*8230*/  UIADD3 UR4, UR4, 0x40428, URZ ;  /* 0x0004042804047890 */ /* 0x000fc8000fffe03f */
[----:B------:R-:W-:-:S09]  /*8240*/  UPRMT UR4, URZ, 0x654, UR4 ;  /* 0x000006543f047896 */ /* 0x000fd20008000004 */
[----:B------:R-:W-:Y:S01]  /*8250*/  SYNCS.ARRIVE.TRANS64.RED.A1T0 RZ, [UR4], RZ ;  /* 0x000000ffffff79a7 */ /* 0x000fe20008100404 */
[----:B------:R-:W-:Y:S05]  /*8260*/  @P1 BRA `(.L_x_40) ;  /* 0x0000000000041947 */ /* 0x000fea0003800000 */
[----:B------:R-:W-:Y:S01]  /*8270*/  BPT.TRAP 0x1 ;  /* 0x000000040000795c */ /* 0x000fe20000300000 */
.L_x_40:
[----:B------:R-:W2:Y:S01]  /*8280*/  SHFL.BFLY PT, R6, R3, 0x1, 0x1f ;  /* 0x0c201f0003067f89 */ /* 0x000ea200000e0000 */
[----:B------:R-:W-:Y:S01]  /*8290*/  BSSY B0, `(.L_x_41) ;  /* 0x0000023000007945 */ /* 0x000fe20003800000 */
[----:B------:R-:W-:Y:S02]  /*82a0*/  MOV R10, 0x3f800000 ;  /* 0x3f800000000a7802 */ /* 0x000fe40000000f00 */
[----:B------:R-:W3:Y:S01]  /*82b0*/  SHFL.BFLY PT, R7, R0, 0x1, 0x1f ;  /* 0x0c201f0000077f89 */ /* 0x000ee200000e0000 */
[----:B------:R-:W-:Y:S01]  /*82c0*/  MOV R11, 0x7f800000 ;  /* 0x7f800000000b7802 */ /* 0x000fe20000000f00 */
[----:B--2---:R-:W-:Y:S01]  /*82d0*/  FADD R6, R6, R3 ;  /* 0x0000000306067221 */ /* 0x004fe20000000000 */
[----:B---3--:R-:W-:-:S04]  /*82e0*/  FADD R15, R7, R0 ;  /* 0x00000000070f7221 */ /* 0x008fc80000000000 */
[----:B------:R-:W2:Y:S01]  /*82f0*/  SHFL.BFLY PT, R9, R6, 0x2, 0x1f ;  /* 0x0c401f0006097f89 */ /* 0x000ea200000e0000 */
[----:B------:R-:W-:-:S03]  /*8300*/  MOV R7, 0x3f800000 ;  /* 0x3f80000000077802 */ /* 0x000fc60000000f00 */
[----:B------:R-:W1:Y:S01]  /*8310*/  SHFL.BFLY PT, R20, R15, 0x2, 0x1f ;  /* 0x0c401f000f147f89 */ /* 0x000e6200000e0000 */
[C---:B--2---:R-:W-:Y:S01]  /*8320*/  FSETP.NE.AND P0, PT, R6.reuse, -R9, PT ;  /* 0x800000090600720b */ /* 0x044fe20003f05000 */
[----:B------:R-:W-:Y:S01]  /*8330*/  FADD R3, R6, R9 ;  /* 0x0000000906037221 */ /* 0x000fe20000000000 */
[----:B------:R-:W-:Y:S01]  /*8340*/  MOV R9, 0x7f800000 ;  /* 0x7f80000000097802 */ /* 0x000fe20000000f00 */
[----:B-1----:R-:W-:-:S10]  /*8350*/  FADD R8, R15, R20 ;  /* 0x000000140f087221 */ /* 0x002fd40000000000 */
[----:B------:R-:W-:Y:S05]  /*8360*/  @!P0 BRA `(.L_x_42) ;  /* 0x0000000000548947 */ /* 0x000fea0003800000 */
[----:B------:R-:W-:Y:S01]  /*8370*/  IADD3 R0, R3, 0x1800000, RZ ;  /* 0x0180000003007810 */ /* 0x000fe20007ffe0ff */
[----:B------:R-:W-:Y:S03]  /*8380*/  BSSY B1, `(.L_x_43) ;  /* 0x000000c000017945 */ /* 0x000fe60003800000 */
[----:B------:R-:W-:-:S04]  /*8390*/  LOP3.LUT R0, R0, 0x7f800000, RZ, 0xc0, !PT ;  /* 0x7f80000000007812 */ /* 0x000fc800078ec0ff */
[----:B------:R-:W-:-:S13]  /*83a0*/  ISETP.GT.U32.AND P0, PT, R0, 0x1ffffff, PT ;  /* 0x01ffffff0000780c */ /* 0x000fda0003f04070 */
[----:B------:R-:W-:Y:S05]  /*83b0*/  @P0 BRA `(.L_x_44) ;  /* 0x0000000000100947 */ /* 0x000fea0003800000 */
[----:B------:R-:W-:-:S07]  /*83c0*/  MOV R14, 0x83e0 ;  /* 0x000083e0000e7802 */ /* 0x000fce0000000f00 */
[----:B------:R-:W-:Y:S05]  /*83d0*/  CALL.REL.NOINC `($__internal_0_$__cuda_sm20_rcp_rn_f32_slowpath) ;  /* 0x00000044009c7944 */ /* 0x000fea0003c00000 */
[----:B------:R-:W-:Y:S01]  /*83e0*/  MOV R7, R0 ;  /* 0x0000000000077202 */ /* 0x000fe20000000f00 */
[----:B------:R-:W-:Y:S06]  /*83f0*/  BRA `(.L_x_45) ;  /* 0x0000000000107947 */ /* 0x000fec0003800000 */
.L_x_44:
[----:B------:R-:W1:Y:S02]  /*8400*/  MUFU.RCP R0, R3 ;  /* 0x0000000300007308 */ /* 0x000e640000001000 */
[----:B-1----:R-:W-:-:S04]  /*8410*/  FFMA R6, R3, R0, -1 ;  /* 0xbf80000003067423 */ /* 0x002fc80000000000 */
[----:B------:R-:W-:-:S04]  /*8420*/  FADD.FTZ R7, -R6, -RZ ;  /* 0x800000ff06077221 */ /* 0x000fc80000010100 */
[----:B------:R-:W-:-:S07]  /*8430*/  FFMA R7, R0, R7, R0 ;  /* 0x0000000700077223 */ /* 0x000fce0000000000 */
.L_x_45:
[----:B------:R-:W-:Y:S05]  /*8440*/  BSYNC B1 ;  /* 0x0000000000017941 */ /* 0x000fea0003800000 */
.L_x_43:
[----:B------:R-:W-:Y:S01]  /*8450*/  FSETP.GEU.AND P0, PT, |R3|, 1.175494350822287508e-38, PT ;  /* 0x008000000300780b */ /* 0x000fe20003f0e200 */
[----:B------:R-:W-:-:S12]  /*8460*/  ULDC UR4, c[0x0][0x600] ;  /* 0x0001800000047ab9 */ /* 0x000fd80000000800 */
[----:B------:R-:W-:-:S04]  /*8470*/  @!P0 FMUL R3, R3, 16777216 ;  /* 0x4b80000003038820 */ /* 0x000fc80000400000 */
[----:B------:R-:W1:Y:S02]  /*8480*/  MUFU.LG2 R0, R3 ;  /* 0x0000000300007308 */ /* 0x000e640000000c00 */
[----:B-1----:R-:W-:-:S04]  /*8490*/  @!P0 FADD R0, R0, -24 ;  /* 0xc1c0000000008421 */ /* 0x002fc80000000000 */
[----:B------:R-:W-:-:S04]  /*84a0*/  FMUL R11, R0, 0.69314718246459960938 ;  /* 0x3f317218000b7820 */ /* 0x000fc80000400000 */
[----:B------:R-:W-:-:S07]  /*84b0*/  FFMA R11, R4, UR4, R11 ;  /* 0x00000004040b7c23 */ /* 0x000fce000800000b */
.L_x_42:
[----:B------:R-:W-:Y:S05]  /*84c0*/  BSYNC B0 ;  /* 0x0000000000007941 */ /* 0x000fea0003800000 */
.L_x_41:
[----:B------:R-:W-:Y:S01]  /*84d0*/  FSETP.NE.AND P0, PT, R15, -R20, PT ;  /* 0x800000140f00720b */ /* 0x000fe20003f05000 */
[----:B------:R-:W-:Y:S01]  /*84e0*/  ULDC UR4, c[0x0][0x608] ;  /* 0x0001820000047ab9 */ /* 0x000fe20000000800 */
[----:B------:R-:W-:Y:S01]  /*84f0*/  BSSY B0, `(.L_x_46) ;  /* 0x0000041000007945 */ /* 0x000fe20003800000 */
[----:B------:R-:W-:-:S04]  /*8500*/  FMUL R7, R7, UR4 ;  /* 0x0000000407077c20 */ /* 0x000fc80008400000 */
        /* <DEDUP_REMOVED lines=40> */
[----:B------:R-:W-:Y:S06]  /*8790*/  @!P0 BRA `(.L_x_47) ;  /* 0x0000000000588947 */ /* 0x000fec0003800000 */
[----:B------:R-:W-:Y:S01]  /*87a0*/  IADD3 R0, R8, 0x1800000, RZ ;  /* 0x0180000008007810 */ /* 0x000fe20007ffe0ff */
[----:B------:R-:W-:Y:S03]  /*87b0*/  BSSY B1, `(.L_x_48) ;  /* 0x000000d000017945 */ /* 0x000fe60003800000 */
[----:B------:R-:W-:-:S04]  /*87c0*/  LOP3.LUT R0, R0, 0x7f800000, RZ, 0xc0, !PT ;  /* 0x7f80000000007812 */ /* 0x000fc800078ec0ff */
[----:B------:R-:W-:-:S13]  /*87d0*/  ISETP.GT.U32.AND P0, PT, R0, 0x1ffffff, PT ;  /* 0x01ffffff0000780c */ /* 0x000fda0003f04070 */
[----:B------:R-:W-:Y:S05]  /*87e0*/  @P0 BRA `(.L_x_49) ;  /* 0x0000000000140947 */ /* 0x000fea0003800000 */
[----:B------:R-:W-:Y:S02]  /*87f0*/  MOV R3, R8 ;  /* 0x0000000800037202 */ /* 0x000fe40000000f00 */
[----:B------:R-:W-:-:S07]  /*8800*/  MOV R14, 0x8820 ;  /* 0x00008820000e7802 */ /* 0x000fce0000000f00 */
[----:B------:R-:W-:Y:S05]  /*8810*/  CALL.REL.NOINC `($__internal_0_$__cuda_sm20_rcp_rn_f32_slowpath) ;  /* 0x00000040008c7944 */ /* 0x000fea0003c00000 */
[----:B------:R-:W-:Y:S01]  /*8820*/  MOV R10, R0 ;  /* 0x00000000000a7202 */ /* 0x000fe20000000f00 */
[----:B------:R-:W-:Y:S06]  /*8830*/  BRA `(.L_x_50) ;  /* 0x0000000000107947 */ /* 0x000fec0003800000 */
.L_x_49:
[----:B------:R-:W1:Y:S02]  /*8840*/  MUFU.RCP R3, R8 ;  /* 0x0000000800037308 */ /* 0x000e640000001000 */
[----:B-1----:R-:W-:-:S04]  /*8850*/  FFMA R0, R8, R3, -1 ;  /* 0xbf80000008007423 */ /* 0x002fc80000000003 */
[----:B------:R-:W-:-:S04]  /*8860*/  FADD.FTZ R0, -R0, -RZ ;  /* 0x800000ff00007221 */ /* 0x000fc80000010100 */
[----:B------:R-:W-:-:S07]  /*8870*/  FFMA R10, R3, R0, R3 ;  /* 0x00000000030a7223 */ /* 0x000fce0000000003 */
.L_x_50:
[----:B------:R-:W-:Y:S05]  /*8880*/  BSYNC B1 ;  /* 0x0000000000017941 */ /* 0x000fea0003800000 */
.L_x_48:
[----:B------:R-:W-:Y:S01]  /*8890*/  FSETP.GEU.AND P0, PT, |R8|, 1.175494350822287508e-38, PT ;  /* 0x008000000800780b */ /* 0x000fe20003f0e200 */
[----:B------:R-:W-:-:S12]  /*88a0*/  ULDC UR4, c[0x0][0x600] ;  /* 0x0001800000047ab9 */ /* 0x000fd80000000800 */
[----:B------:R-:W-:-:S04]  /*88b0*/  @!P0 FMUL R8, R8, 16777216 ;  /* 0x4b80000008088820 */ /* 0x000fc80000400000 */
[----:B------:R-:W1:Y:S02]  /*88c0*/  MUFU.LG2 R0, R8 ;  /* 0x0000000800007308 */ /* 0x000e640000000c00 */
[----:B-1----:R-:W-:-:S04]  /*88d0*/  @!P0 FADD R0, R0, -24 ;  /* 0xc1c0000000008421 */ /* 0x002fc80000000000 */
[----:B------:R-:W-:-:S04]  /*88e0*/  FMUL R0, R0, 0.69314718246459960938 ;  /* 0x3f31721800007820 */ /* 0x000fc80000400000 */
[----:B------:R-:W-:-:S07]  /*88f0*/  FFMA R9, R5, UR4, R0 ;  /* 0x0000000405097c23 */ /* 0x000fce0008000000 */
.L_x_47:
[----:B------:R-:W-:Y:S05]  /*8900*/  BSYNC B0 ;  /* 0x0000000000007941 */ /* 0x000fea0003800000 */
.L_x_46:
[----:B------:R-:W1:Y:S01]  /*8910*/  S2UR UR5, SR_CgaCtaId ;  /* 0x00000000000579c3 */ /* 0x000e620000008800 */
[----:B------:R-:W-:Y:S01]  /*8920*/  UMOV UR4, 0x400 ;  /* 0x0000040000047882 */ /* 0x000fe20000000000 */
[----:B------:R-:W-:Y:S01]  /*8930*/  SHF.L.U32 R0, R22, 0x1f, RZ ;  /* 0x0000001f16007819 */ /* 0x000fe200000006ff */
[----:B------:R-:W-:Y:S01]  /*8940*/  UISETP.NE.AND UP0, UPT, UR57, 0x1, UPT ;  /* 0x000000013900788c */ /* 0x000fe2000bf05270 */
[----:B------:R-:W-:Y:S01]  /*8950*/  LOP3.LUT P0, RZ, R2, 0x3, RZ, 0xc0, !PT ;  /* 0x0000000302ff7812 */ /* 0x000fe2000780c0ff */
[----:B------:R-:W-:-:S09]  /*8960*/  UISETP.NE.AND UP1, UPT, UR57, 0x2, UPT ;  /* 0x000000023900788c */ /* 0x000fd2000bf25270 */
[----:B------:R-:W-:Y:S02]  /*8970*/  @!UP0 ULOP3.LUT UP2, URZ, UR47, 0x2, URZ, 0xc0, !UPT ;  /* 0x000000022f3f8892 */ /* 0x000fe4000f84c03f */
[----:B------:R-:W-:-:S04]  /*8980*/  @!UP0 ULOP3.LUT UR47, UR47, 0x1, URZ, 0xc0, !UPT ;  /* 0x000000012f2f8892 */ /* 0x000fc8000f8ec03f */
[----:B------:R-:W-:Y:S02]  /*8990*/  @!UP1 UIADD3 UR6, UR47, 0x1, URZ ;  /* 0x000000012f069890 */ /* 0x000fe4000fffe03f */
[----:B------:R-:W-:Y:S02]  /*89a0*/  @!UP1 ULOP3.LUT UR47, UR47, 0x1, URZ, 0xc, !UPT ;  /* 0x000000012f2f9892 */ /* 0x000fe4000f8e0c3f */
[----:B-1----:R-:W-:-:S03]  /*89b0*/  ULEA UR4, UR5, UR4, 0x18 ;  /* 0x0000000405047291 */ /* 0x002fc6000f8ec03f */
[----:B------:R-:W-:Y:S01]  /*89c0*/  ULDC UR5, c[0x0][0x608] ;  /* 0x0001820000057ab9 */ /* 0x000fe20000000800 */
[----:B------:R-:W-:Y:S01]  /*89d0*/  ULEA UR4, UR57, UR4, 0x3 ;  /* 0x0000000439047291 */ /* 0x000fe2000f8e183f */
[----:B------:R-:W-:Y:S01]  /*89e0*/  FMUL R10, R10, UR5 ;  /* 0x000000050a0a7c20 */ /* 0x000fe20008400000 */
[----:B------:R-:W-:Y:S02]  /*89f0*/  @!UP0 USEL UR5, URZ, 0x1, UP2 ;  /* 0x000000013f058887 */ /* 0x000fe40009000000 */
[----:B------:R-:W-:Y:S01]  /*8a00*/  @!UP1 UISETP.GT.U32.AND UP2, UPT, UR6, 0x1, UPT ;  /* 0x000000010600988c */ /* 0x000fe2000bf44070 */
[-C--:B------:R-:W-:Y:S01]  /*8a10*/  FMUL R154, R154, R10.reuse ;  /* 0x0000000a9a9a7220 */ /* 0x080fe20000400000 */
[----:B------:R-:W-:Y:S01]  /*8a20*/  @!UP0 ULOP3.LUT UR59, UR59, UR5, URZ, 0x3c, !UPT ;  /* 0x000000053b3b8292 */ /* 0x000fe2000f8e3c3f */
[-C--:B------:R-:W-:Y:S01]  /*8a30*/  FMUL R155, R155, R10.reuse ;  /* 0x0000000a9b9b7220 */ /* 0x080fe20000400000 */
[----:B------:R-:W-:Y:S01]  /*8a40*/  @!UP1 USEL UR5, URZ, 0x1, !UP2 ;  /* 0x000000013f059887 */ /* 0x000fe2000d000000 */
[----:B------:R-:W1:Y:S01]  /*8a50*/  SYNCS.PHASECHK.TRANS64.TRYWAIT P1, [UR4+0x40498], R0 ;  /* 0x04049800ff0075a7 */ /* 0x000e620008020144 */
[-C--:B------:R-:W-:Y:S01]  /*8a60*/  FMUL R158, R158, R10.reuse ;  /* 0x0000000a9e9e7220 */ /* 0x080fe20000400000 */
[-C--:B------:R-:W-:Y:S01]  /*8a70*/  FMUL R159, R159, R10.reuse ;  /* 0x0000000a9f9f7220 */ /* 0x080fe20000400000 */
[----:B------:R-:W-:Y:S01]  /*8a80*/  @!UP1 ULOP3.LUT UR59, UR59, UR5, URZ, 0x3c, !UPT ;  /* 0x000000053b3b9292 */ /* 0x000fe2000f8e3c3f */
        /* <DEDUP_REMOVED lines=20> */
[----:B-1----:R-:W-:Y:S06]  /*8bd0*/  @!P1 BRA `(.L_x_51) ;  /* 0x0000003800a49947 */ /* 0x002fec0003800000 */
.L_x_120:
[----:B------:R-:W-:Y:S01]  /*8be0*/  USHF.L.U32 UR42, UR56, 0x6, URZ ;  /* 0x00000006382a7899 */ /* 0x000fe2000800063f */
[----:B------:R-:W-:Y:S04]  /*8bf0*/  BSSY B0, `(.L_x_52) ;  /* 0x000001b000007945 */ /* 0x000fe80003800000 */
[----:B------:R-:W-:Y:S07]  /*8c00*/  @P0 BRA `(.L_x_53) ;  /* 0x0000000000640947 */ /* 0x000fee0003800000 */
[----:B------:R-:W2:Y:S01]  /*8c10*/  LDC R4, c[0x0][0xa10] ;  /* 0x00028400ff047b82 */ /* 0x000ea20000000800 */
[----:B-1----:R-:W-:Y:S01]  /*8c20*/  LOP3.LUT R0, R2, 0x60, RZ, 0xc0, !PT ;  /* 0x0000006002007812 */ /* 0x002fe200078ec0ff */
[----:B------:R-:W-:Y:S01]  /*8c30*/  ULDC UR4, c[0x0][0x288] ;  /* 0x0000a20000047ab9 */ /* 0x000fe20000000800 */
[----:B------:R-:W-:Y:S01]  /*8c40*/  SHF.R.U32.HI R3, RZ, 0x2, R2 ;  /* 0x00000002ff037819 */ /* 0x000fe20000011602 */
[----:B------:R-:W-:Y:S01]  /*8c50*/  ULDC.64 UR6, c[0x0][0x208] ;  /* 0x0000820000067ab9 */ /* 0x000fe20000000a00 */
[----:B------:R-:W-:Y:S02]  /*8c60*/  SHF.R.U32.HI R0, RZ, 0x5, R0 ;  /* 0x00000005ff007819 */ /* 0x000fe40000011600 */
[----:B------:R-:W-:Y:S01]  /*8c70*/  IADD3 R5, RZ, -UR58, RZ ;  /* 0x8000003aff057c10 */ /* 0x000fe2000fffe0ff */
[----:B------:R-:W1:Y:S01]  /*8c80*/  LDC.64 R6, c[0x0][0x688] ;  /* 0x0001a200ff067b82 */ /* 0x000e620000000a00 */
[----:B------:R-:W-:Y:S02]  /*8c90*/  LOP3.LUT R3, R3, 0x7, RZ, 0xc0, !PT ;  /* 0x0000000703037812 */ /* 0x000fe400078ec0ff */
[----:B------:R-:W-:-:S04]  /*8ca0*/  SHF.L.U32 R0, R0, 0x4, RZ ;  /* 0x0000000400007819 */ /* 0x000fc800000006ff */
[----:B------:R-:W-:Y:S01]  /*8cb0*/  LOP3.LUT R3, R0, 0xfffffff0, R3, 0xe2, !PT ;  /* 0xfffffff000037812 */ /* 0x000fe200078ee203 */
[----:B--2---:R-:W-:-:S04]  /*8cc0*/  IMAD R5, R4, R5, UR60 ;  /* 0x0000003c04057e24 */ /* 0x004fc8000f8e0205 */
[----:B-1----:R-:W-:Y:S01]  /*8cd0*/  IMAD R0, R5, R6, UR42 ;  /* 0x0000002a05007e24 */ /* 0x002fe2000f8e0206 */
[----:B------:R-:W-:-:S03]  /*8ce0*/  IADD3 R5, R3, UR42, RZ ;  /* 0x0000002a03057c10 */ /* 0x000fc6000fffe0ff */
[----:B------:R-:W-:Y:S01]  /*8cf0*/  IMAD R0, R7, UR44, R0 ;  /* 0x0000002c07007c24 */ /* 0x000fe2000f8e0200 */
[C---:B------:R-:W-:Y:S02]  /*8d00*/  IADD3 R4, R5.reuse, 0x8, RZ ;  /* 0x0000000805047810 */ /* 0x040fe40007ffe0ff */
[----:B------:R-:W-:Y:S02]  /*8d10*/  ISETP.GE.U32.AND P0, PT, R5, UR4, PT ;  /* 0x0000000405007c0c */ /* 0x000fe4000bf06070 */
[----:B------:R-:W-:Y:S02]  /*8d20*/  IADD3 R3, P2, R3, R0, RZ ;  /* 0x0000000003037210 */ /* 0x000fe40007f5e0ff */
[----:B------:R-:W-:Y:S01]  /*8d30*/  ISETP.GE.U32.AND P1, PT, R4, UR4, PT ;  /* 0x0000000404007c0c */ /* 0x000fe2000bf26070 */
[----:B------:R-:W-:Y:S01]  /*8d40*/  ULDC.64 UR4, c[0x0][0x680] ;  /* 0x0001a00000047ab9 */ /* 0x000fe20000000a00 */
[----:B------:R-:W-:Y:S02]  /*8d50*/  LEA.HI.X.SX32 R0, R0, RZ, 0x1, P2 ;  /* 0x000000ff00007211 */ /* 0x000fe400010f0eff */
[----:B------:R-:W-:-:S04]  /*8d60*/  LEA R4, P2, R3, UR4, 0x2 ;  /* 0x0000000403047c11 */ /* 0x000fc8000f8410ff */
[----:B------:R-:W-:-:S05]  /*8d70*/  LEA.HI.X R5, R3, UR5, R0, 0x2, P2 ;  /* 0x0000000503057c11 */ /* 0x000fca00090f1400 */
[----:B------:R2:W-:Y:S04]  /*8d80*/  @!P0 STG.E desc[UR6][R4.64], R11 ;  /* 0x0000000b04008986 */ /* 0x0005e8000c101906 */
[----:B------:R2:W-:Y:S02]  /*8d90*/  @!P1 STG.E desc[UR6][R4.64+0x20], R9 ;  /* 0x0000200904009986 */ /* 0x0005e4000c101906 */
.L_x_53:
[----:B------:R-:W-:Y:S05]  /*8da0*/  BSYNC B0 ;  /* 0x0000000000007941 */ /* 0x000fea0003800000 */
.L_x_52:
[----:B------:R-:W-:Y:S01]  /*8db0*/  ULDC.64 UR4, c[0x0][0x730] ;  /* 0x0001cc0000047ab9 */ /* 0x000fe20000000a00 */
[-C--:B------:R-:W-:Y:S01]  /*8dc0*/  FMUL R38, R106, R10.reuse ;  /* 0x0000000a6a267220 */ /* 0x080fe20000400000 */
[----:B------:R-:W-:Y:S01]  /*8dd0*/  ISETP.NE.U32.AND P0, PT, RZ, UR4, PT ;  /* 0x00000004ff007c0c */ /* 0x000fe2000bf05070 */
[-C--:B------:R-:W-:Y:S01]  /*8de0*/  FMUL R37, R107, R10.reuse ;  /* 0x0000000a6b257220 */ /* 0x080fe20000400000 */
[-C--:B------:R-:W-:Y:S01]  /*8df0*/  FMUL R40, R110, R10.reuse ;  /* 0x0000000a6e287220 */ /* 0x080fe20000400000 */
[-C--:B------:R-:W-:Y:S01]  /*8e00*/  FMUL R39, R111, R10.reuse ;  /* 0x0000000a6f277220 */ /* 0x080fe20000400000 */
[----:B------:R-:W-:Y:S01]  /*8e10*/  ISETP.NE.AND.EX P0, PT, RZ, UR5, PT, P0 ;  /* 0x00000005ff007c0c */ /* 0x000fe2000bf05300 */
        /* <DEDUP_REMOVED lines=12> */
[----:B------:R-:W-:Y:S06]  /*8ee0*/  @P0 BRA `(.L_x_54) ;  /* 0x0000000000280947 */ /* 0x000fec0003800000 */
[----:B------:R-:W-:Y:S02]  /*8ef0*/  ULDC.64 UR4, c[0x0][0x728] ;  /* 0x0001ca0000047ab9 */ /* 0x000fe40000000a00 */
[----:B------:R-:W-:-:S04]  /*8f00*/  ISETP.NE.U32.AND P0, PT, RZ, UR4, PT ;  /* 0x00000004ff007c0c */ /* 0x000fc8000bf05070 */
[----:B------:R-:W-:-:S13]  /*8f10*/  ISETP.NE.AND.EX P0, PT, RZ, UR5, PT, P0 ;  /* 0x00000005ff007c0c */ /* 0x000fda000bf05300 */
[----:B------:R-:W-:Y:S05]  /*8f20*/  @!P0 BRA `(.L_x_55) ;  /* 0x0000000000108947 */ /* 0x000fea0003800000 */
[----:B--2---:R-:W2:Y:S01]  /*8f30*/  LDC.64 R4, c[0x0][0x728] ;  /* 0x0001ca00ff047b82 */ /* 0x004ea20000000a00 */
[----:B------:R-:W-:Y:S02]  /*8f40*/  ULDC.64 UR4, c[0x0][0x208] ;  /* 0x0000820000047ab9 */ /* 0x000fe40000000a00 */
[----:B--2---:R3:W5:Y:S01]  /*8f50*/  LDG.E R19, desc[UR4][R4.64] ;  /* 0x0000000404137981 */ /* 0x004762000c1e1900 */
[----:B------:R-:W-:Y:S05]  /*8f60*/  BRA `(.L_x_54) ;  /* 0x0000000000087947 */ /* 0x000fea0003800000 */
.L_x_55:
[----:B------:R-:W-:Y:S02]  /*8f70*/  ULDC UR4, c[0x0][0x720] ;  /* 0x0001c80000047ab9 */ /* 0x000fe40000000800 */
[----:B------:R-:W-:-:S07]  /*8f80*/  MOV R19, UR4 ;  /* 0x0000000400137c02 */ /* 0x000fce0008000f00 */
.L_x_54:
[----:B-1----:R-:W-:-:S04]  /*8f90*/  MOV R0, RZ ;  /* 0x000000ff00007202 */ /* 0x002fc80000000f00 */
[----:B------:R-:W-:-:S13]  /*8fa0*/  LOP3.LUT P0, RZ, R0, 0x1bf, RZ, 0xc0, !PT ;  /* 0x000001bf00ff7812 */ /* 0x000fda000780c0ff */
[----:B------:R-:W-:Y:S05]  /*8fb0*/  @!P0 BRA `(.L_x_56) ;  /* 0x0000000000408947 */ /* 0x000fea0003800000 */
[----:B------:R-:W-:Y:S01]  /*8fc0*/  MOV R0, 0x0 ;  /* 0x0000000000007802 */ /* 0x000fe20000000f00 */
[----:B------:R-:W-:Y:S01]  /*8fd0*/  ULDC.64 UR4, c[0x4][0x70] ;  /* 0x01001c0000047ab9 */ /* 0x000fe20000000a00 */
[----:B------:R-:W-:Y:S01]  /*8fe0*/  ULDC.64 UR6, c[0x4][0x8] ;  /* 0x0100020000067ab9 */ /* 0x000fe20000000a00 */
[----:B--23--:R-:W-:Y:S01]  /*8ff0*/  MOV R4, UR4 ;  /* 0x0000000400047c02 */ /* 0x00cfe20008000f00 */
[----:B------:R1:W2:Y:S01]  /*9000*/  LDC.64 R14, c[0x4][R0] ;  /* 0x01000000000e7b82 */ /* 0x0002a20000000a00 */
[----:B------:R-:W-:Y:S01]  /*9010*/  MOV R5, UR5 ;  /* 0x0000000500057c02 */ /* 0x000fe20008000f00 */
[----:B------:R-:W-:Y:S01]  /*9020*/  ULDC.64 UR4, c[0x4][0x78] ;  /* 0x01001e0000047ab9 */ /* 0x000fe20000000a00 */
[----:B------:R-:W-:Y:S02]  /*9030*/  MOV R10, UR6 ;  /* 0x00000006000a7c02 */ /* 0x000fe40008000f00 */
[----:B------:R-:W-:Y:S02]  /*9040*/  MOV R6, UR4 ;  /* 0x0000000400067c02 */ /* 0x000fe40008000f00 */
[----:B------:R-:W-:-:S02]  /*9050*/  MOV R7, UR5 ;  /* 0x0000000500077c02 */ /* 0x000fc40008000f00 */
[----:B------:R-:W-:Y:S02]  /*9060*/  MOV R11, UR7 ;  /* 0x00000007000b7c02 */ /* 0x000fe40008000f00 */
[----:B------:R-:W-:Y:S02]  /*9070*/  MOV R8, 0x70 ;  /* 0x0000007000087802 */ /* 0x000fe40000000f00 */
[----:B------:R-:W-:Y:S02]  /*9080*/  MOV R12, 0x1 ;  /* 0x00000001000c7802 */ /* 0x000fe40000000f00 */
[----:B-1----:R-:W-:-:S07]  /*9090*/  MOV R13, RZ ;  /* 0x000000ff000d7202 */ /* 0x002fce0000000f00 */
[----:B------:R-:W-:-:S07]  /*90a0*/  LEPC R20, `(.L_x_56) ;  /* 0x000000001014794e */ /* 0x000fce0000000000 */
[----:B--2--5:R-:W-:Y:S05]  /*90b0*/  CALL.ABS.NOINC R14 ;  /* 0x000000000e007343 */ /* 0x024fea0003c00000 */
.L_x_56:
[----:B------:R-:W1:Y:S01]  /*90c0*/  S2R R3, SR_CgaCtaId ;  /* 0x0000000000037919 */ /* 0x000e620000008800 */
[----:B------:R-:W-:Y:S02]  /*90d0*/  MOV R0, 0x400 ;  /* 0x0000040000007802 */ /* 0x000fe40000000f00 */
[----:B------:R-:W-:Y:S02]  /*90e0*/  MOV R23, UR57 ;  /* 0x0000003900177c02 */ /* 0x000fe40008000f00 */
[----:B-1----:R-:W-:-:S05]  /*90f0*/  LEA R0, R3, R0, 0x18 ;  /* 0x0000000003007211 */ /* 0x002fca00078ec0ff */
[----:B------:R-:W-:-:S05]  /*9100*/  IMAD R23, R23, 0x2200, R0 ;  /* 0x0000220017177824 */ /* 0x000fca00078e0200 */
[----:B------:R-:W-:-:S04]  /*9110*/  IADD3 R24, R23, 0x39e00, RZ ;  /* 0x00039e0017187810 */ /* 0x000fc80007ffe0ff */
        /* <DEDUP_REMOVED lines=18> */
.L_x_57:
[C---:B------:R-:W-:Y:S01]  /*9240*/  SHF.L.U32 R0, R2.reuse, 0x4, RZ ;  /* 0x0000000402007819 */ /* 0x040fe200000006ff */
[----:B------:R-:W-:Y:S01]  /*9250*/  ULDC.64 UR4, c[0x0][0x730] ;  /* 0x0001cc0000047ab9 */ /* 0x000fe20000000a00 */
[----:B------:R-:W-:Y:S02]  /*9260*/  SHF.L.U32 R3, R2, 0x5, RZ ;  /* 0x0000000502037819 */ /* 0x000fe400000006ff */
[----:B------:R-:W-:Y:S02]  /*9270*/  LOP3.LUT R0, R0, 0x600, RZ, 0xc0, !PT ;  /* 0x0000060000007812 */ /* 0x000fe400078ec0ff */
[----:B--23--:R-:W-:Y:S02]  /*9280*/  LOP3.LUT R4, R3, 0xc0, RZ, 0xc0, !PT ;  /* 0x000000c003047812 */ /* 0x00cfe400078ec0ff */
[----:B------:R-:W-:Y:S02]  /*9290*/  LOP3.LUT R0, R0, 0x20, R3, 0xf8, !PT ;  /* 0x0000002000007812 */ /* 0x000fe400078ef803 */
[----:B------:R-:W-:-:S02]  /*92a0*/  SHF.R.U32.HI R5, RZ, 0x1, R2 ;  /* 0x00000001ff057819 */ /* 0x000fc40000011602 */
[----:B------:R-:W-:Y:S02]  /*92b0*/  LOP3.LUT R3, R0, 0x100, R3, 0xf8, !PT ;  /* 0x0000010000037812 */ /* 0x000fe400078ef803 */
[----:B------:R-:W-:Y:S02]  /*92c0*/  LOP3.LUT R0, R2, 0x7f, RZ, 0xc0, !PT ;  /* 0x0000007f02007812 */ /* 0x000fe400078ec0ff */
[----:B------:R-:W-:Y:S01]  /*92d0*/  ISETP.NE.U32.AND P0, PT, RZ, UR4, PT ;  /* 0x00000004ff007c0c */ /* 0x000fe2000bf05070 */
[----:B------:R-:W-:Y:S01]  /*92e0*/  ULDC UR4, c[0x0][0x720] ;  /* 0x0001c80000047ab9 */ /* 0x000fe20000000800 */
[----:B------:R-:W-:Y:S02]  /*92f0*/  IADD3 R0, R0, 0x1f, RZ ;  /* 0x0000001f00007810 */ /* 0x000fe40007ffe0ff */
[----:B------:R-:W-:Y:S02]  /*9300*/  LOP3.LUT R4, R4, 0x8, R5, 0xf8, !PT ;  /* 0x0000000804047812 */ /* 0x000fe400078ef805 */
[----:B------:R-:W-:-:S02]  /*9310*/  ISETP.NE.AND.EX P0, PT, RZ, UR5, PT, P0 ;  /* 0x00000005ff007c0c */ /* 0x000fc4000bf05300 */
[----:B------:R-:W-:Y:S02]  /*9320*/  ISETP.GT.U32.AND P1, PT, R0, 0x3e, PT ;  /* 0x0000003e0000780c */ /* 0x000fe40003f24070 */
[----:B------:R-:W-:Y:S02]  /*9330*/  SHF.L.U32 R5, R2, 0x2, RZ ;  /* 0x0000000202057819 */ /* 0x000fe400000006ff */
[----:B-----5:R-:W-:Y:S02]  /*9340*/  FSEL R21, R19, UR4, !P0 ;  /* 0x0000000413157c08 */ /* 0x020fe4000c000000 */
[----:B------:R-:W-:Y:S02]  /*9350*/  LOP3.LUT R4, R4, 0x18, R5, 0x78, !PT ;  /* 0x0000001804047812 */ /* 0x000fe400078e7805 */
[----:B------:R-:W-:Y:S01]  /*9360*/  LOP3.LUT P0, RZ, R2, 0x4, RZ, 0xc0, !PT ;  /* 0x0000000402ff7812 */ /* 0x000fe2000780c0ff */
[-C--:B------:R-:W-:Y:S01]  /*9370*/  FMUL R5, R154, R21.reuse ;  /* 0x000000159a057220 */ /* 0x080fe20000400000 */
[----:B------:R-:W-:Y:S01]  /*9380*/  LOP3.LUT R3, R3, R4, RZ, 0xfc, !PT ;  /* 0x0000000403037212 */ /* 0x000fe200078efcff */
        /* <DEDUP_REMOVED lines=79> */
[----:B------:R-:W-:-:S02]  /*9880*/  MOV R21, 0x20 ;  /* 0x0000002000157802 */ /* 0x000fc40000000f00 */
        /* <DEDUP_REMOVED lines=8> */
[----:B------:R-:W-:Y:S02]  /*9910*/  SEL R21, R21, 0xffffffe0, !P0 ;  /* 0xffffffe015157807 */ /* 0x000fe40004000000 */
[C---:B------:R-:W-:Y:S02]  /*9920*/  LEA R0, R3.reuse, R24, 0x1 ;  /* 0x0000001803007211 */ /* 0x040fe400078e08ff */
[----:B------:R-:W-:Y:S01]  /*9930*/  LEA R53, R3, R23, 0x1 ;  /* 0x0000001703357211 */ /* 0x000fe200078e08ff */
[----:B------:R-:W-:Y:S06]  /*9940*/  @P1 BRA `(.L_x_58) ;  /* 0x0000000000041947 */ /* 0x000fec0003800000 */
[----:B------:R-:W-:-:S04]  /*9950*/  DEPBAR.LE SB0, 0x1 ;  /* 0x000080400000791a */ /* 0x000fc80000000000 */
.L_x_58:
[----:B------:R-:W-:Y:S05]  /*9960*/  WARPSYNC.ALL ;  /* 0x0000000000007948 */ /* 0x000fea0003800000 */
[----:B------:R-:W-:Y:S01]  /*9970*/  BAR.SYNC.DEFER_BLOCKING 0x1, 0x80 ;  /* 0x0042000000007b1d */ /* 0x000fe20000010000 */
[----:B------:R-:W-:Y:S02]  /*9980*/  IADD3 R3, R0, R21, RZ ;  /* 0x0000001500037210 */ /* 0x000fe40007ffe0ff */
[----:B------:R-:W-:Y:S02]  /*9990*/  F2FP.BF16.F32.PACK_AB R13, R13, R14 ;  /* 0x0000000e0d0d723e */ /* 0x000fe400000010ff */
[----:B------:R-:W-:Y:S01]  /*99a0*/  F2FP.BF16.F32.PACK_AB R25, R25, R26 ;  /* 0x0000001a1919723e */ /* 0x000fe200000010ff */
[----:B------:R-:W-:Y:S01]  /*99b0*/  BSSY B0, `(.L_x_59) ;  /* 0x000001e000007945 */ /* 0x000fe20003800000 */
[----:B------:R-:W-:-:S02]  /*99c0*/  F2FP.BF16.F32.PACK_AB R12, R137, R136 ;  /* 0x00000088890c723e */ /* 0x000fc400000010ff */
[----:B------:R-:W-:Y:S02]  /*99d0*/  F2FP.BF16.F32.PACK_AB R14, R141, R140 ;  /* 0x0000008c8d0e723e */ /* 0x000fe400000010ff */
[----:B------:R-:W-:Y:S02]  /*99e0*/  F2FP.BF16.F32.PACK_AB R15, R15, R20 ;  /* 0x000000140f0f723e */ /* 0x000fe400000010ff */
[----:B------:R-:W-:Y:S02]  /*99f0*/  F2FP.BF16.F32.PACK_AB R24, R145, R144 ;  /* 0x000000909118723e */ /* 0x000fe400000010ff */
[----:B------:R-:W-:Y:S02]  /*9a00*/  F2FP.BF16.F32.PACK_AB R26, R149, R148 ;  /* 0x00000094951a723e */ /* 0x000fe400000010ff */
[----:B------:R-:W-:Y:S02]  /*9a10*/  F2FP.BF16.F32.PACK_AB R27, R27, R28 ;  /* 0x0000001c1b1b723e */ /* 0x000fe400000010ff */
[----:B------:R-:W-:Y:S01]  /*9a20*/  IADD3 R21, R21, 0x1000, R0 ;  /* 0x0000100015157810 */ /* 0x000fe20007ffe000 */
[----:B------:R1:W-:Y:S04]  /*9a30*/  STSM.16.M88.4 [R53+0x39e00], R4 ;  /* 0x039e000435007844 */ /* 0x0003e80000000200 */
[----:B------:R1:W-:Y:S01]  /*9a40*/  STSM.16.M88.4 [R3], R8 ;  /* 0x0000000803007844 */ /* 0x0003e20000000200 */
[----:B------:R-:W-:Y:S01]  /*9a50*/  @!PT LDS RZ, [RZ] ;  /* 0x00000000fffff984 */ /* 0x000fe20000000800 */
[----:B------:R-:W-:Y:S01]  /*9a60*/  @!PT LDS RZ, [RZ] ;  /* 0x00000000fffff984 */ /* 0x000fe20000000800 */
[----:B------:R-:W-:Y:S01]  /*9a70*/  @!PT LDS RZ, [RZ] ;  /* 0x00000000fffff984 */ /* 0x000fe20000000800 */
[----:B------:R-:W-:Y:S01]  /*9a80*/  @!PT LDS RZ, [RZ] ;  /* 0x00000000fffff984 */ /* 0x000fe20000000800 */
[----:B------:R2:W-:Y:S06]  /*9a90*/  MEMBAR.ALL.CTA ;  /* 0x0000000000007992 */ /* 0x0005ec0000008000 */
[----:B--2---:R-:W2:Y:S02]  /*9aa0*/  FENCE.VIEW.ASYNC.S ;  /* 0x00000000000073c6 */ /* 0x004ea40000000000 */
[----:B--2---:R-:W-:Y:S06]  /*9ab0*/  BAR.SYNC.DEFER_BLOCKING 0x1, 0x80 ;  /* 0x0042000000007b1d */ /* 0x004fec0000010000 */
[----:B------:R-:W-:Y:S05]  /*9ac0*/  @P1 BRA `(.L_x_60) ;  /* 0x0000000000301947 */ /* 0x000fea0003800000 */
[----:B------:R-:W-:Y:S01]  /*9ad0*/  R2UR UR40, R23 ;  /* 0x00000000172872ca */ /* 0x000fe200000e0000 */
[----:B------:R-:W-:Y:S01]  /*9ae0*/  ULDC.64 UR8, c[0x0][0x198] ;  /* 0x0000660000087ab9 */ /* 0x000fe20000000a00 */
[----:B------:R-:W-:Y:S02]  /*9af0*/  UIADD3 UR43, -UR58, URZ, URZ ;  /* 0x0000003f3a2b7290 */ /* 0x000fe4000fffe13f */
[----:B------:R-:W-:Y:S01]  /*9b00*/  UIADD3 UR6, UP0, UR8, 0x670, URZ ;  /* 0x0000067008067890 */ /* 0x000fe2000ff1e03f */
[----:B------:R-:W-:Y:S01]  /*9b10*/  ULDC UR4, c[0x0][0xa10] ;  /* 0x0002840000047ab9 */ /* 0x000fe20000000800 */
[----:B------:R-:W-:Y:S01]  /*9b20*/  UMOV UR41, URZ ;  /* 0x0000003f00297c82 */ /* 0x000fe20008000000 */
[----:B------:R-:W-:Y:S02]  /*9b30*/  UIMAD UR43, UR4, UR43, UR60 ;  /* 0x0000002b042b72a4 */ /* 0x000fe4000f8e023c */
[----:B------:R-:W-:-:S04]  /*9b40*/  UIADD3.X UR7, URZ, UR9, URZ, UP0, !UPT ;  /* 0x000000093f077290 */ /* 0x000fc800087fe43f */
[----:B------:R-:W-:-:S09]  /*9b50*/  UIADD3 UR40, UR40, 0x39e00, URZ ;  /* 0x00039e0028287890 */ /* 0x000fd2000fffe03f */
[----:B------:R2:W-:Y:S01]  /*9b60*/  UTMASTG.4D [UR40], [UR6] ;  /* 0x00000028060073b5 */ /* 0x0005e20008018000 */
[----:B------:R0:W-:Y:S01]  /*9b70*/  UTMACMDFLUSH ;  /* 0x00000000000079b7 */ /* 0x0001e20000000000 */
[----:B--2---:R-:W-:-:S04]  /*9b80*/  DEPBAR.LE SB0, 0x1 ;  /* 0x000080400000791a */ /* 0x004fc80000000000 */
.L_x_60:
[----:B------:R-:W-:Y:S05]  /*9b90*/  BSYNC B0 ;  /* 0x0000000000007941 */ /* 0x000fea0003800000 */
.L_x_59:
[----:B------:R-:W-:Y:S01]  /*9ba0*/  BAR.SYNC.DEFER_BLOCKING 0x1, 0x80 ;  /* 0x0042000000007b1d */ /* 0x000fe20000010000 */
[----:B------:R-:W-:Y:S02]  /*9bb0*/  F2FP.BF16.F32.PACK_AB R29, R29, R30 ;  /* 0x0000001e1d1d723e */ /* 0x000fe400000010ff */
[----:B------:R-:W-:Y:S02]  /*9bc0*/  F2FP.BF16.F32.PACK_AB R31, R31, R32 ;  /* 0x000000201f1f723e */ /* 0x000fe400000010ff */
[----:B------:R-:W-:Y:S01]  /*9bd0*/  F2FP.BF16.F32.PACK_AB R33, R33, R34 ;  /* 0x000000222121723e */ /* 0x000fe200000010ff */
[----:B------:R-:W-:Y:S01]  /*9be0*/  BSSY B0, `(.L_x_61) ;  /* 0x000001e000007945 */ /* 0x000fe20003800000 */
[----:B------:R-:W-:Y:S02]  /*9bf0*/  F2FP.BF16.F32.PACK_AB R28, R121, R120 ;  /* 0x00000078791c723e */ /* 0x000fe400000010ff */
[----:B------:R-:W-:Y:S02]  /*9c00*/  F2FP.BF16.F32.PACK_AB R30, R125, R124 ;  /* 0x0000007c7d1e723e */ /* 0x000fe400000010ff */
[----:B------:R-:W-:-:S02]  /*9c10*/  F2FP.BF16.F32.PACK_AB R32, R129, R128 ;  /* 0x000000808120723e */ /* 0x000fc400000010ff */
[----:B------:R-:W-:Y:S02]  /*9c20*/  F2FP.BF16.F32.PACK_AB R34, R133, R132 ;  /* 0x000000848522723e */ /* 0x000fe400000010ff */
[----:B------:R-:W-:Y:S01]  /*9c30*/  F2FP.BF16.F32.PACK_AB R35, R35, R36 ;  /* 0x000000242323723e */ /* 0x000fe200000010ff */
[----:B------:R2:W-:Y:S04]  /*9c40*/  STSM.16.M88.4 [R0+0x1000], R12 ;  /* 0x0010000c00007844 */ /* 0x0005e80000000200 */
[----:B------:R2:W-:Y:S01]  /*9c50*/  STSM.16.M88.4 [R21], R24 ;  /* 0x0000001815007844 */ /* 0x0005e20000000200 */
[----:B------:R-:W-:Y:S01]  /*9c60*/  @!PT LDS RZ, [RZ] ;  /* 0x00000000fffff984 */ /* 0x000fe20000000800 */
[----:B------:R-:W-:Y:S01]  /*9c70*/  @!PT LDS RZ, [RZ] ;  /* 0x00000000fffff984 */ /* 0x000fe20000000800 */
[----:B------:R-:W-:Y:S01]  /*9c80*/  @!PT LDS RZ, [RZ] ;  /* 0x00000000fffff984 */ /* 0x000fe20000000800 */
[----:B------:R-:W-:Y:S01]  /*9c90*/  @!PT LDS RZ, [RZ] ;  /* 0x00000000fffff984 */ /* 0x000fe20000000800 */
[----:B------:R3:W-:Y:S06]  /*9ca0*/  MEMBAR.ALL.CTA ;  /* 0x0000000000007992 */ /* 0x0007ec0000008000 */
[----:B---3--:R-:W3:Y:S02]  /*9cb0*/  FENCE.VIEW.ASYNC.S ;  /* 0x00000000000073c6 */ /* 0x008ee40000000000 */
[----:B---3--:R-:W-:Y:S06]  /*9cc0*/  BAR.SYNC.DEFER_BLOCKING 0x1, 0x80 ;  /* 0x0042000000007b1d */ /* 0x008fec0000010000 */
[----:B------:R-:W-:Y:S05]  /*9cd0*/  @P1 BRA `(.L_x_62) ;  /* 0x0000000000381947 */ /* 0x000fea0003800000 */
[----:B------:R-:W-:Y:S01]  /*9ce0*/  R2UR UR8, R23 ;  /* 0x00000000170872ca */ /* 0x000fe200000e0000 */
[----:B------:R-:W-:Y:S01]  /*9cf0*/  ULDC.64 UR12, c[0x0][0x198] ;  /* 0x00006600000c7ab9 */ /* 0x000fe20000000a00 */
[----:B------:R-:W-:Y:S02]  /*9d00*/  UIADD3 UR11, -UR58, URZ, URZ ;  /* 0x0000003f3a0b7290 */ /* 0x000fe4000fffe13f */
[----:B------:R-:W-:Y:S01]  /*9d10*/  UIADD3 UR6, UP0, UR12, 0x670, URZ ;  /* 0x000006700c067890 */ /* 0x000fe2000ff1e03f */
[----:B------:R-:W-:Y:S01]  /*9d20*/  ULDC UR4, c[0x0][0xa10] ;  /* 0x0002840000047ab9 */ /* 0x000fe20000000800 */
[----:B------:R-:W-:Y:S01]  /*9d30*/  UMOV UR9, 0x20 ;  /* 0x0000002000097882 */ /* 0x000fe20000000000 */
[----:B------:R-:W-:Y:S02]  /*9d40*/  UIMAD UR11, UR4, UR11, UR60 ;  /* 0x0000000b040b72a4 */ /* 0x000fe4000f8e023c */
[----:B------:R-:W-:Y:S01]  /*9d50*/  UIADD3.X UR7, URZ, UR13, URZ, UP0, !UPT ;  /* 0x0000000d3f077290 */ /* 0x000fe200087fe43f */
[----:B------:R-:W-:-:S03]  /*9d60*/  UMOV UR10, UR42 ;  /* 0x0000002a000a7c82 */ /* 0x000fc60008000000 */
[----:B------:R-:W-:Y:S01]  /*9d70*/  UIADD3 UR8, UR8, 0x3ae00, URZ ;  /* 0x0003ae0008087890 */ /* 0x000fe2000fffe03f */
[----:B------:R-:W-:-:S08]  /*9d80*/  UMOV UR12, UR44 ;  /* 0x0000002c000c7c82 */ /* 0x000fd00008000000 */
[----:B------:R3:W-:Y:S01]  /*9d90*/  UTMASTG.4D [UR8], [UR6] ;  /* 0x00000008060073b5 */ /* 0x0007e20008018000 */
[----:B------:R0:W-:Y:S01]  /*9da0*/  UTMACMDFLUSH ;  /* 0x00000000000079b7 */ /* 0x0001e20000000000 */
[----:B---3--:R-:W-:-:S04]  /*9db0*/  DEPBAR.LE SB0, 0x1 ;  /* 0x000080400000791a */ /* 0x008fc80000000000 */
.L_x_62:
[----:B------:R-:W-:Y:S05]  /*9dc0*/  BSYNC B0 ;  /* 0x0000000000007941 */ /* 0x000fea0003800000 */
.L_x_61:
        /* <DEDUP_REMOVED lines=10> */
[----:B------:R3:W-:Y:S04]  /*9e70*/  STSM.16.M88.4 [R0], R28 ;  /* 0x0000001c00007844 */ /* 0x0007e80000000200 */
[----:B------:R3:W-:Y:S01]  /*9e80*/  STSM.16.M88.4 [R3], R32 ;  /* 0x0000002003007844 */ /* 0x0007e20000000200 */
[----:B------:R-:W-:Y:S01]  /*9e90*/  @!PT LDS RZ, [RZ] ;  /* 0x00000000fffff984 */ /* 0x000fe20000000800 */
[----:B------:R-:W-:Y:S01]  /*9ea0*/  @!PT LDS RZ, [RZ] ;  /* 0x00000000fffff984 */ /* 0x000fe20000000800 */
[----:B------:R-:W-:Y:S01]  /*9eb0*/  @!PT LDS RZ, [RZ] ;  /* 0x00000000fffff984 */ /* 0x000fe20000000800 */
[----:B------:R-:W-:Y:S01]  /*9ec0*/  @!PT LDS RZ, [RZ] ;  /* 0x00000000fffff984 */ /* 0x000fe20000000800 */
[----:B------:R4:W-:Y:S06]  /*9ed0*/  MEMBAR.ALL.CTA ;  /* 0x0000000000007992 */ /* 0x0009ec0000008000 */
[----:B----4-:R-:W4:Y:S02]  /*9ee0*/  FENCE.VIEW.ASYNC.S ;  /* 0x00000000000073c6 */ /* 0x010f240000000000 */
[----:B----4-:R-:W-:Y:S06]  /*9ef0*/  BAR.SYNC.DEFER_BLOCKING 0x1, 0x80 ;  /* 0x0042000000007b1d */ /* 0x010fec0000010000 */
        /* <DEDUP_REMOVED lines=14> */
[----:B----4-:R-:W-:-:S04]  /*9fe0*/  DEPBAR.LE SB0, 0x1 ;  /* 0x000080400000791a */ /* 0x010fc80000000000 */
.L_x_64:
[----:B------:R-:W-:Y:S05]  /*9ff0*/  BSYNC B0 ;  /* 0x0000000000007941 */ /* 0x000fea0003800000 */
.L_x_63:
        /* <DEDUP_REMOVED lines=17> */
[----:B-----5:R-:W5:Y:S02]  /*a110*/  FENCE.VIEW.ASYNC.S ;  /* 0x00000000000073c6 */ /* 0x020f640000000000 */
[----:B-----5:R-:W-:Y:S06]  /*a120*/  BAR.SYNC.DEFER_BLOCKING 0x1, 0x80 ;  /* 0x0042000000007b1d */ /* 0x020fec0000010000 */
        /* <DEDUP_REMOVED lines=14> */
[----:B-1----:R-:W-:-:S04]  /*a210*/  DEPBAR.LE SB0, 0x1 ;  /* 0x000080400000791a */ /* 0x002fc80000000000 */
.L_x_66:
[----:B------:R-:W-:Y:S05]  /*a220*/  BSYNC B0 ;  /* 0x0000000000007941 */ /* 0x000fea0003800000 */
.L_x_65:
[----:B------:R-:W-:Y:S06]  /*a230*/  BAR.SYNC.DEFER_BLOCKING 0x1, 0x80 ;  /* 0x0042000000007b1d */ /* 0x000fec0000010000 */
[----:B------:R-:W-:Y:S01]  /*a240*/  BSSY B0, `(.L_x_67) ;  /* 0x0000018000007945 */ /* 0x000fe20003800000 */
[----:B------:R1:W-:Y:S04]  /*a250*/  STSM.16.M88.4 [R0], R44 ;  /* 0x0000002c00007844 */ /* 0x0003e80000000200 */
        /* <DEDUP_REMOVED lines=20> */
[----:B------:R1:W-:Y:S02]  /*a3a0*/  UTMASTG.4D [UR8], [UR6] ;  /* 0x00000008060073b5 */ /* 0x0003e40008018000 */
[----:B-1----:R0:W-:Y:S02]  /*a3b0*/  UTMACMDFLUSH ;  /* 0x00000000000079b7 */ /* 0x0021e40000000000 */
.L_x_68:
[----:B------:R-:W-:Y:S05]  /*a3c0*/  BSYNC B0 ;  /* 0x0000000000007941 */ /* 0x000fea0003800000 */
.L_x_67:
[----:B------:R-:W5:Y:S01]  /*a3d0*/  S2UR UR6, SR_CgaCtaId ;  /* 0x00000000000679c3 */ /* 0x000f620000008800 */
[----:B------:R-:W-:Y:S01]  /*a3e0*/  ULEA UR4, UR57, 0xfffffff8, 0x3 ;  /* 0xfffffff839047891 */ /* 0x000fe2000f8e183f */
[----:B------:R-:W-:-:S04]  /*a3f0*/  DEPBAR.LE SB0, 0x0 ;  /* 0x000080000000791a */ /* 0x000fc80000000000 */
[----:B------:R-:W-:Y:S01]  /*a400*/  ULOP3.LUT UR4, UR4, 0x8, URZ, 0xc0, !UPT ;  /* 0x0000000804047892 */ /* 0x000fe2000f8ec03f */
[----:B------:R-:W-:Y:S01]  /*a410*/  LOP3.LUT R22, R22, 0x1, RZ, 0x3c, !PT ;  /* 0x0000000116167812 */ /* 0x000fe200078e3cff */
[----:B------:R-:W-:Y:S02]  /*a420*/  UMOV UR5, 0x400 ;  /* 0x0000040000057882 */ /* 0x000fe40000000000 */
[----:B------:R-:W-:-:S06]  /*a430*/  ULOP3.LUT UR4, UR4, 0x18, URZ, 0x3c, !UPT ;  /* 0x0000001804047892 */ /* 0x000fcc000f8e3c3f */
[----:B-1234-:R-:W-:Y:S01]  /*a440*/  MOV R0, UR4 ;  /* 0x0000000400007c02 */ /* 0x01efe20008000f00 */
[----:B------:R-:W-:Y:S02]  /*a450*/  ULDC UR4, c[0x0][0xc] ;  /* 0x0000030000047ab9 */ /* 0x000fe40000000800 */
[----:B------:R-:W-:Y:S01]  /*a460*/  IADD3 R17, R17, UR4, RZ ;  /* 0x0000000411117c10 */ /* 0x000fe2000fffe0ff */
[----:B------:R-:W-:-:S03]  /*a470*/  ULDC UR4, c[0x0][0xa00] ;  /* 0x0002800000047ab9 */ /* 0x000fc60000000800 */
[----:B------:R-:W-:Y:S01]  /*a480*/  ISETP.GE.AND P0, PT, R17, UR4, PT ;  /* 0x0000000411007c0c */ /* 0x000fe2000bf06270 */
[----:B-----5:R-:W-:-:S09]  /*a490*/  ULEA UR5, UR6, UR5, 0x18 ;  /* 0x0000000506057291 */ /* 0x020fd2000f8ec03f */
[----:B------:R1:W-:Y:S03]  /*a4a0*/  SYNCS.ARRIVE.TRANS64.A1T0 RZ, [R0+UR5+0x40490], RZ ;  /* 0x040490ff00ff79a7 */ /* 0x0003e60008100005 */
[----:B------:R-:W-:Y:S05]  /*a4b0*/  @!P0 BRA `(.L_x_69) ;  /* 0xffffff6400d88947 */ /* 0x000fea000383ffff */
[----:B------:R-:W-:Y:S05]  /*a4c0*/  EXIT ;  /* 0x000000000000794d */ /* 0x000fea0003800000 */
.L_x_6:
[----:B------:R-:W-:-:S08]  /*a4d0*/  NOP ;  /* 0x0000000000007918 */ /* 0x000fd00000000000 */
[----:B------:R-:W2:-:S00]  /*a4e0*/  USETMAXREG.DEALLOC.CTAPOOL 0x18 ;  /* 0x00000018000079c8 */ /* 0x000e8000080e0500 */
[----:B------:R-:W-:-:S13]  /*a4f0*/  PLOP3.LUT P3, PT, PT, PT, UP0, 0x80, 0x0 ;  /* 0x000000000000781c */ /* 0x000fda0003f6f008 */
[----:B--2---:R-:W-:Y:S05]  /*a500*/  @!P3 BRA `(.L_x_70) ;  /* 0x0000000800e4b947 */ /* 0x004fea0003800000 */
[----:B------:R-:W-:-:S13]  /*a510*/  PLOP3.LUT P2, PT, PT, PT, UP1, 0x80, 0x0 ;  /* 0x000000000000781c */ /* 0x000fda0003f4f018 */
[----:B-1----:R-:W-:Y:S05]  /*a520*/  @P2 EXIT ;  /* 0x000000000000294d */ /* 0x002fea0003800000 */
[----:B------:R-:W-:Y:S02]  /*a530*/  ULDC UR4, c[0x0][0xa00] ;  /* 0x0002800000047ab9 */ /* 0x000fe40000000800 */
[----:B------:R-:W-:-:S13]  /*a540*/  ISETP.GE.AND P2, PT, R17, UR4, PT ;  /* 0x0000000411007c0c */ /* 0x000fda000bf46270 */
[----:B------:R-:W-:Y:S05]  /*a550*/  @P2 EXIT ;  /* 0x000000000000294d */ /* 0x000fea0003800000 */
[----:B------:R-:W-:Y:S01]  /*a560*/  LOP3.LUT P2, RZ, R2, 0x1f, RZ, 0xc0, !PT ;  /* 0x0000001f02ff7812 */ /* 0x000fe2000784c0ff */
[----:B------:R-:W-:Y:S01]  /*a570*/  BSSY B0, `(.L_x_71) ;  /* 0x00000b1000007945 */ /* 0x000fe20003800000 */
[----:B------:R-:W-:Y:S01]  /*a580*/  MOV R4, 0x1 ;  /* 0x0000000100047802 */ /* 0x000fe20000000f00 */
[----:B------:R-:W-:Y:S01]  /*a590*/  ULOP3.LUT UR22, UR61, 0x2, URZ, 0xfc, !UPT ;  /* 0x000000023d167892 */ /* 0x000fe2000f8efc3f */
[----:B------:R-:W-:Y:S01]  /*a5a0*/  PLOP3.LUT P0, PT, P2, P0, PT, 0x2a, 0x0 ;  /* 0x000000000000781c */ /* 0x000fe20001700572 */
[----:B------:R-:W-:Y:S01]  /*a5b0*/  ULDC UR23, c[0x0][0xc] ;  /* 0x0000030000177ab9 */ /* 0x000fe20000000800 */
[----:B------:R-:W-:Y:S01]  /*a5c0*/  MOV R0, RZ ;  /* 0x000000ff00007202 */ /* 0x000fe20000000f00 */
[----:B------:R-:W-:Y:S01]  /*a5d0*/  ULDC.64 UR20, c[0x0][0x198] ;  /* 0x0000660000147ab9 */ /* 0x000fe20000000a00 */
[----:B------:R-:W-:Y:S01]  /*a5e0*/  MOV R5, 0x1 ;  /* 0x0000000100057802 */ /* 0x000fe20000000f00 */
[----:B------:R-:W-:-:S08]  /*a5f0*/  ULDC UR24, c[0x0][0xa00] ;  /* 0x0002800000187ab9 */ /* 0x000fd00000000800 */
.L_x_86:
[----:B------:R-:W1:Y:S01]  /*a600*/  LDC R6, c[0x0][0xa04] ;  /* 0x00028100ff067b82 */ /* 0x000e620000000800 */
[----:B------:R-:W-:Y:S01]  /*a610*/  MOV R7, R17 ;  /* 0x0000001100077202 */ /* 0x000fe20000000f00 */
[----:B------:R-:W-:-:S06]  /*a620*/  UMOV UR4, 0xffffffff ;  /* 0xffffffff00047882 */ /* 0x000fcc0000000000 */
[----:B------:R-:W2:Y:S08]  /*a630*/  LDC R10, c[0x0][0xa10] ;  /* 0x00028400ff0a7b82 */ /* 0x000eb00000000800 */
[----:B------:R-:W3:Y:S01]  /*a640*/  LDC R13, c[0x0][0xa1c] ;  /* 0x00028700ff0d7b82 */ /* 0x000ee20000000800 */
[----:B-1----:R-:W-:Y:S02]  /*a650*/  ISETP.NE.AND P2, PT, R6, 0x1, PT ;  /* 0x000000010600780c */ /* 0x002fe40003f45270 */
[----:B--2---:R-:W-:-:S11]  /*a660*/  ISETP.NE.AND P3, PT, R10, 0x1, PT ;  /* 0x000000010a00780c */ /* 0x004fd60003f65270 */
[----:B------:R-:W1:Y:S01]  /*a670*/  @P2 LDC.64 R8, c[0x0][0xa08] ;  /* 0x00028200ff082b82 */ /* 0x000e620000000a00 */
[----:B---3--:R-:W-:-:S07]  /*a680*/  ISETP.NE.AND P4, PT, R13, 0x1, PT ;  /* 0x000000010d00780c */ /* 0x008fce0003f85270 */
[----:B------:R-:W2:Y:S08]  /*a690*/  @P3 LDC R12, c[0x0][0xa14] ;  /* 0x00028500ff0c3b82 */ /* 0x000eb00000000800 */
[----:B------:R-:W3:Y:S08]  /*a6a0*/  @P3 LDC R11, c[0x0][0xa18] ;  /* 0x00028600ff0b3b82 */ /* 0x000ef00000000800 */
[----:B------:R-:W4:Y:S01]  /*a6b0*/  @P4 LDC.64 R2, c[0x0][0xa20] ;  /* 0x00028800ff024b82 */ /* 0x000f220000000a00 */
[----:B-1----:R-:W-:-:S05]  /*a6c0*/  @P2 IMAD.HI.U32 R8, R17, R8, RZ ;  /* 0x0000000811082227 */ /* 0x002fca00078e00ff */
[----:B------:R-:W-:-:S04]  /*a6d0*/  @P2 SHF.R.U32.HI R7, RZ, R9, R8 ;  /* 0x00000009ff072219 */ /* 0x000fc80000011608 */
[----:B------:R-:W-:Y:S01]  /*a6e0*/  MOV R9, R7 ;  /* 0x0000000700097202 */ /* 0x000fe20000000f00 */
[----:B--2---:R-:W-:-:S05]  /*a6f0*/  @P3 IMAD.HI.U32 R8, R7, R12, RZ ;  /* 0x0000000c07083227 */ /* 0x004fca00078e00ff */
[----:B---3--:R-:W-:-:S05]  /*a700*/  @P3 SHF.R.U32.HI R9, RZ, R11, R8 ;  /* 0x0000000bff093219 */ /* 0x008fca0000011608 */
[----:B----4-:R-:W-:Y:S01]  /*a710*/  @P4 IMAD.HI.U32 R8, R9, R2, RZ ;  /* 0x0000000209084227 */ /* 0x010fe200078e00ff */
[----:B------:R-:W-:-:S04]  /*a720*/  MOV R2, R9 ;  /* 0x0000000900027202 */ /* 0x000fc80000000f00 */
[----:B------:R-:W-:Y:S02]  /*a730*/  @P4 SHF.R.U32.HI R2, RZ, R3, R8 ;  /* 0x00000003ff024219 */ /* 0x000fe40000011608 */
[----:B------:R-:W-:Y:S02]  /*a740*/  IADD3 R3, -R9, RZ, RZ ;  /* 0x000000ff09037210 */ /* 0x000fe40007ffe1ff */
[----:B------:R-:W-:-:S03]  /*a750*/  IADD3 R2, -R2, RZ, RZ ;  /* 0x000000ff02027210 */ /* 0x000fc60007ffe1ff */
[----:B------:R-:W-:Y:S02]  /*a760*/  IMAD R10, R10, R3, R7 ;  /* 0x000000030a0a7224 */ /* 0x000fe400078e0207 */
[----:B------:R-:W-:Y:S01]  /*a770*/  IMAD R2, R13, R2, R9 ;  /* 0x000000020d027224 */ /* 0x000fe200078e0209 */
[----:B------:R-:W-:Y:S06]  /*a780*/  BRA.DIV UR4, `(.L_x_72) ;  /* 0x0000001e04d07947 */ /* 0x000fec000b800000 */
[----:B------:R-:W-:-:S13]  /*a790*/  ELECT P6, URZ, PT ;  /* 0x00000000003f782f */ /* 0x000fda00038c0000 */
.L_x_123:
[----:B------:R-:W-:Y:S01]  /*a7a0*/  IADD3 R3, -R7, RZ, RZ ;  /* 0x000000ff07037210 */ /* 0x000fe20007ffe1ff */
[----:B------:R-:W-:Y:S04]  /*a7b0*/  BSSY B1, `(.L_x_73) ;  /* 0x000003f000017945 */ /* 0x000fe80003800000 */
[----:B------:R-:W-:Y:S01]  /*a7c0*/  IMAD R3, R6, R3, R17 ;  /* 0x0000000306037224 */ /* 0x000fe200078e0211 */
[----:B------:R-:W-:-:S04]  /*a7d0*/  MOV R6, RZ ;  /* 0x000000ff00067202 */ /* 0x000fc80000000f00 */
[----:B------:R-:W-:Y:S01]  /*a7e0*/  SHF.L.U32 R3, R3, 0x7, RZ ;  /* 0x0000000703037819 */ /* 0x000fe200000006ff */
[----:B------:R-:W-:Y:S06]  /*a7f0*/  @!P6 BRA `(.L_x_74) ;  /* 0x0000000000e8e947 */ /* 0x000fec0003800000 */
[----:B------:R-:W1:Y:S01]  /*a800*/  S2R R7, SR_CgaCtaId ;  /* 0x0000000000077919 */ /* 0x000e620000008800 */
[----:B------:R-:W-:-:S04]  /*a810*/  MOV R6, 0x400 ;  /* 0x0000040000067802 */ /* 0x000fc80000000f00 */
[----:B-1----:R-:W-:Y:S02]  /*a820*/  LEA R9, R7, R6, 0x18 ;  /* 0x0000000607097211 */ /* 0x002fe400078ec0ff */
[----:B------:R-:W-:Y:S02]  /*a830*/  SHF.L.U32 R6, R5, 0x1f, RZ ;  /* 0x0000001f05067819 */ /* 0x000fe400000006ff */
[----:B------:R-:W-:-:S04]  /*a840*/  LEA R7, R0, R9, 0x3 ;  /* 0x0000000900077211 */ /* 0x000fc800078e18ff */
[----:B------:R-:W1:Y:S02]  /*a850*/  SYNCS.PHASECHK.TRANS64.TRYWAIT P2, [R7+URZ+0x40460], R6 ;  /* 0x04046006070075a7 */ /* 0x000e64000804017f */
[----:B-1----:R-:W-:Y:S05]  /*a860*/  @!P2 BRA `(.L_x_75) ;  /* 0x0000001c00b8a947 */ /* 0x002fea0003800000 */
.L_x_124:
[----:B------:R-:W-:Y:S01]  /*a870*/  UPRMT UR4, UR22, 0x9910, URZ ;  /* 0x0000991016047896 */ /* 0x000fe2000800003f */
[----:B-1----:R-:W-:-:S03]  /*a880*/  @P1 MOV R6, 0x5000 ;  /* 0x0000500000061802 */ /* 0x002fc60000000f00 */
[----:B------:R-:W-:Y:S01]  /*a890*/  UISETP.NE.AND UP0, UPT, UR4, 0x2, UPT ;  /* 0x000000020400788c */ /* 0x000fe2000bf05270 */
[----:B------:R1:W-:Y:S05]  /*a8a0*/  @P1 SYNCS.ARRIVE.TRANS64 RZ, [R7+URZ+0x40450], R6 ;  /* 0x0404500607ff19a7 */ /* 0x0003ea000800003f */
[----:B------:R-:W-:-:S13]  /*a8b0*/  PLOP3.LUT P2, PT, PT, PT, UP0, 0x80, 0x0 ;  /* 0x000000000000781c */ /* 0x000fda0003f4f008 */
[----:B-1----:R-:W-:Y:S05]  /*a8c0*/  @P2 BRA `(.L_x_76) ;  /* 0x0000000000042947 */ /* 0x002fea0003800000 */
[----:B------:R-:W-:Y:S01]  /*a8d0*/  BPT.TRAP 0x1 ;  /* 0x000000040000795c */ /* 0x000fe20000300000 */
.L_x_76:
[----:B------:R-:W-:Y:S05]  /*a8e0*/  @P0 BRA `(.L_x_77) ;  /* 0x0000000000040947 */ /* 0x000fea0003800000 */
[----:B------:R-:W-:Y:S01]  /*a8f0*/  BPT.TRAP 0x1 ;  /* 0x000000040000795c */ /* 0x000fe20000300000 */
.L_x_77:
[----:B------:R-:W-:Y:S01]  /*a900*/  R2UR UR5, R9 ;  /* 0x00000000090572ca */ /* 0x000fe200000e0000 */
[----:B------:R-:W-:Y:S01]  /*a910*/  UIADD3 UR4, UP0, UR20, 0xf0, URZ ;  /* 0x000000f014047890 */ /* 0x000fe2000ff1e03f */
[----:B------:R-:W-:Y:S01]  /*a920*/  R2UR UR14, R0 ;  /* 0x00000000000e72ca */ /* 0x000fe200000e0000 */
[----:B------:R-:W-:Y:S01]  /*a930*/  UMOV UR10, URZ ;  /* 0x0000003f000a7c82 */ /* 0x000fe20008000000 */
[----:B------:R-:W-:Y:S01]  /*a940*/  R2UR UR9, R7 ;  /* 0x00000000070972ca */ /* 0x000fe200000e0000 */
[----:B------:R-:W-:Y:S01]  /*a950*/  UMOV UR6, 0x0 ;  /* 0x0000000000067882 */ /* 0x000fe20000000000 */
[----:B------:R-:W-:Y:S01]  /*a960*/  R2UR UR11, R3 ;  /* 0x00000000030b72ca */ /* 0x000fe200000e0000 */
[----:B------:R-:W-:Y:S01]  /*a970*/  UMOV UR7, 0x10000000 ;  /* 0x1000000000077882 */ /* 0x000fe20000000000 */
[----:B------:R-:W-:Y:S01]  /*a980*/  R2UR UR12, R10 ;  /* 0x000000000a0c72ca */ /* 0x000fe200000e0000 */
[----:B------:R-:W-:Y:S01]  /*a990*/  UMOV UR16, 0x20 ;  /* 0x0000002000107882 */ /* 0x000fe20000000000 */
[----:B------:R-:W-:Y:S01]  /*a9a0*/  R2UR UR13, R2 ;  /* 0x00000000020d72ca */ /* 0x000fe200000e0000 */
[----:B------:R-:W-:Y:S01]  /*a9b0*/  UMOV UR18, 0x40 ;  /* 0x0000004000127882 */ /* 0x000fe20000000000 */
[----:B------:R-:W-:-:S03]  /*a9c0*/  IADD3 R0, R0, 0x1, RZ ;  /* 0x0000000100007810 */ /* 0x000fc60007ffe0ff */
[----:B------:R-:W-:Y:S01]  /*a9d0*/  UIMAD UR14, UR14, 0x5000, UR5 ;  /* 0x000050000e0e78a4 */ /* 0x000fe2000f8e0205 */
[C---:B------:R-:W-:Y:S01]  /*a9e0*/  ISETP.NE.AND P2, PT, R0.reuse, 0x2, PT ;  /* 0x000000020000780c */ /* 0x040fe20003f45270 */
[----:B------:R-:W-:Y:S02]  /*a9f0*/  UIADD3 UR9, UR9, 0x40450, URZ ;  /* 0x0004045009097890 */ /* 0x000fe4000fffe03f */
[----:B------:R-:W-:Y:S01]  /*aa00*/  UIADD3.X UR5, URZ, UR21, URZ, UP0, !UPT ;  /* 0x000000153f057290 */ /* 0x000fe200087fe43f */
[----:B------:R-:W-:Y:S01]  /*aa10*/  SEL R6, RZ, 0x1, P2 ;  /* 0x00000001ff067807 */ /* 0x000fe20001000000 */
[----:B------:R-:W-:Y:S01]  /*aa20*/  UIADD3 UR15, UR14, 0x1000, URZ ;  /* 0x000010000e0f7890 */ /* 0x000fe2000fffe03f */
[----:B------:R-:W-:Y:S01]  /*aa30*/  SEL R0, R0, RZ, P2 ;  /* 0x000000ff00007207 */ /* 0x000fe20001000000 */
[----:B------:R-:W-:Y:S01]  /*aa40*/  UIADD3 UR17, UR14, 0x2000, URZ ;  /* 0x000020000e117890 */ /* 0x000fe2000fffe03f */
[----:B------:R-:W-:Y:S01]  /*aa50*/  LOP3.LUT R5, R5, R6, RZ, 0x3c, !PT ;  /* 0x0000000605057212 */ /* 0x000fe200078e3cff */
[----:B------:R-:W-:Y:S01]  /*aa60*/  UMOV UR8, UR14 ;  /* 0x0000000e00087c82 */ /* 0x000fe20008000000 */
[----:B------:R-:W-:Y:S01]  /*aa70*/  UIADD3 UR19, UR14, 0x3000, URZ ;  /* 0x000030000e137890 */ /* 0x000fe2000fffe03f */
[----:B------:R-:W-:Y:S01]  /*aa80*/  MOV R6, 0x40 ;  /* 0x0000004000067802 */ /* 0x000fe20000000f00 */
[----:B------:R1:W-:Y:S02]  /*aa90*/  UTMALDG.4D [UR8], [UR4], desc[UR6] ;  /* 0x00000608040075b4 */ /* 0x0003e40008019000 */
[----:B-1----:R-:W-:Y:S01]  /*aaa0*/  UMOV UR8, UR15 ;  /* 0x0000000f00087c82 */ /* 0x002fe20008000000 */
[----:B------:R-:W-:Y:S01]  /*aab0*/  UMOV UR10, UR16 ;  /* 0x00000010000a7c82 */ /* 0x000fe20008000000 */
[----:B------:R-:W-:Y:S01]  /*aac0*/  UIADD3 UR15, UR14, 0x4000, URZ ;  /* 0x000040000e0f7890 */ /* 0x000fe2000fffe03f */
[----:B------:R1:W-:Y:S02]  /*aad0*/  UTMALDG.4D [UR8], [UR4], desc[UR6] ;  /* 0x00000608040075b4 */ /* 0x0003e40008019000 */
[----:B------:R-:W-:Y:S01]  /*aae0*/  UMOV UR14, 0x60 ;  /* 0x00000060000e7882 */ /* 0x000fe20000000000 */
[----:B-1----:R-:W-:Y:S01]  /*aaf0*/  UMOV UR8, UR17 ;  /* 0x0000001100087c82 */ /* 0x002fe20008000000 */
[----:B------:R-:W-:-:S02]  /*ab00*/  UMOV UR10, UR18 ;  /* 0x00000012000a7c82 */ /* 0x000fc40008000000 */
[----:B------:R1:W-:Y:S02]  /*ab10*/  UTMALDG.4D [UR8], [UR4], desc[UR6] ;  /* 0x00000608040075b4 */ /* 0x0003e40008019000 */
[----:B-1----:R-:W-:Y:S01]  /*ab20*/  UMOV UR8, UR19 ;  /* 0x0000001300087c82 */ /* 0x002fe20008000000 */
[----:B------:R-:W-:Y:S01]  /*ab30*/  UMOV UR10, UR14 ;  /* 0x0000000e000a7c82 */ /* 0x000fe20008000000 */
[----:B------:R-:W-:Y:S01]  /*ab40*/  UMOV UR14, 0x80 ;  /* 0x00000080000e7882 */ /* 0x000fe20000000000 */
[----:B------:R1:W-:Y:S02]  /*ab50*/  UTMALDG.4D [UR8], [UR4], desc[UR6] ;  /* 0x00000608040075b4 */ /* 0x0003e40008019000 */
[----:B-1----:R-:W-:Y:S01]  /*ab60*/  UMOV UR8, UR15 ;  /* 0x0000000f00087c82 */ /* 0x002fe20008000000 */
[----:B------:R-:W-:Y:S02]  /*ab70*/  UMOV UR10, UR14 ;  /* 0x0000000e000a7c82 */ /* 0x000fe40008000000 */
[----:B------:R1:W-:Y:S02]  /*ab80*/  UTMALDG.4D [UR8], [UR4], desc[UR6] ;  /* 0x00000608040075b4 */ /* 0x0003e40008019000 */
[----:B-1----:R-:W-:Y:S01]  /*ab90*/  NOP ;  /* 0x0000000000007918 */ /* 0x002fe20000000000 */
.L_x_74:
[----:B------:R-:W-:Y:S05]  /*aba0*/  BSYNC B1 ;  /* 0x0000000000017941 */ /* 0x000fea0003800000 */
.L_x_73:
[----:B------:R-:W-:Y:S01]  /*abb0*/  LOP3.LUT P2, RZ, R4, 0xff, RZ, 0xc0, !PT ;  /* 0x000000ff04ff7812 */ /* 0x000fe2000784c0ff */
[----:B------:R-:W-:-:S12]  /*abc0*/  BSSY B1, `(.L_x_78) ;  /* 0x0000009000017945 */ /* 0x000fd80003800000 */
[----:B------:R-:W-:Y:S05]  /*abd0*/  @!P2 BRA `(.L_x_79) ;  /* 0x00000000001ca947 */ /* 0x000fea0003800000 */
[----:B------:R-:W1:Y:S01]  /*abe0*/  S2R R7, SR_CgaCtaId ;  /* 0x0000000000077919 */ /* 0x000e620000008800 */
[----:B------:R-:W-:-:S04]  /*abf0*/  MOV R4, 0x400 ;  /* 0x0000040000047802 */ /* 0x000fc80000000f00 */
[----:B-1----:R-:W-:Y:S02]  /*ac00*/  LEA R7, R7, R4, 0x18 ;  /* 0x0000000407077211 */ /* 0x002fe400078ec0ff */
[----:B------:R-:W-:Y:S02]  /*ac10*/  SHF.L.U32 R4, RZ, 0x1f, RZ ;  /* 0x0000001fff047819 */ /* 0x000fe400000006ff */
[----:B------:R1:W-:Y:S02]  /*ac20*/  SYNCS.ARRIVE.TRANS64.A1T0 RZ, [R7+URZ+0x404b0], RZ ;  /* 0x0404b0ff07ff79a7 */ /* 0x0003e4000810003f */
[----:B------:R-:W2:Y:S02]  /*ac30*/  SYNCS.PHASECHK.TRANS64.TRYWAIT P2, [R7+URZ+0x404b0], R4 ;  /* 0x0404b004070075a7 */ /* 0x000ea4000804017f */
[----:B-12---:R-:W-:Y:S05]  /*ac40*/  @!P2 BRA `(.L_x_80) ;  /* 0x0000001800d4a947 */ /* 0x006fea0003800000 */
.L_x_79:
[----:B------:R-:W-:Y:S05]  /*ac50*/  BSYNC B1 ;  /* 0x0000000000017941 */ /* 0x000fea0003800000 */
.L_x_78:
[----:B------:R-:W-:Y:S04]  /*ac60*/  BSSY B1, `(.L_x_81) ;  /* 0x000003d000017945 */ /* 0x000fe80003800000 */
[----:B------:R-:W-:Y:S05]  /*ac70*/  @!P6 BRA `(.L_x_82) ;  /* 0x0000000000ece947 */ /* 0x000fea0003800000 */
[----:B-1----:R-:W1:Y:S01]  /*ac80*/  S2R R7, SR_CgaCtaId ;  /* 0x0000000000077919 */ /* 0x002e620000008800 */
[----:B------:R-:W-:Y:S02]  /*ac90*/  MOV R4, 0x400 ;  /* 0x0000040000047802 */ /* 0x000fe40000000f00 */
[----:B------:R-:W-:Y:S02]  /*aca0*/  SHF.L.U32 R9, R5, 0x1f, RZ ;  /* 0x0000001f05097819 */ /* 0x000fe400000006ff */
[----:B-1----:R-:W-:-:S04]  /*acb0*/  LEA R7, R7, R4, 0x18 ;  /* 0x0000000407077211 */ /* 0x002fc800078ec0ff */
[----:B------:R-:W-:-:S04]  /*acc0*/  LEA R4, R0, R7, 0x3 ;  /* 0x0000000700047211 */ /* 0x000fc800078e18ff */
[----:B------:R-:W1:Y:S02]  /*acd0*/  SYNCS.PHASECHK.TRANS64.TRYWAIT P2, [R4+URZ+0x40460], R9 ;  /* 0x04046009040075a7 */ /* 0x000e64000804017f */
[----:B-1----:R-:W-:Y:S05]  /*ace0*/  @!P2 BRA `(.L_x_83) ;  /* 0x0000001800c0a947 */ /* 0x002fea0003800000 */
.L_x_125:
[----:B------:R-:W-:Y:S01]  /*acf0*/  UPRMT UR4, UR22, 0x9910, URZ ;  /* 0x0000991016047896 */ /* 0x000fe2000800003f */
[----:B-1----:R-:W-:-:S03]  /*ad00*/  @P1 MOV R9, 0x5000 ;  /* 0x0000500000091802 */ /* 0x002fc60000000f00 */
[----:B------:R-:W-:Y:S01]  /*ad10*/  UISETP.NE.AND UP0, UPT, UR4, 0x2, UPT ;  /* 0x000000020400788c */ /* 0x000fe2000bf05270 */
[----:B------:R1:W-:Y:S05]  /*ad20*/  @P1 SYNCS.ARRIVE.TRANS64 RZ, [R4+URZ+0x40450], R9 ;  /* 0x0404500904ff19a7 */ /* 0x0003ea000800003f */
[----:B------:R-:W-:-:S13]  /*ad30*/  PLOP3.LUT P2, PT, PT, PT, UP0, 0x80, 0x0 ;  /* 0x000000000000781c */ /* 0x000fda0003f4f008 */
[----:B-1----:R-:W-:Y:S05]  /*ad40*/  @P2 BRA `(.L_x_84) ;  /* 0x0000000000042947 */ /* 0x002fea0003800000 */
[----:B------:R-:W-:Y:S01]  /*ad50*/  BPT.TRAP 0x1 ;  /* 0x000000040000795c */ /* 0x000fe20000300000 */
.L_x_84:
[----:B------:R-:W-:Y:S05]  /*ad60*/  @P0 BRA `(.L_x_85) ;  /* 0x0000000000040947 */ /* 0x000fea0003800000 */
[----:B------:R-:W-:Y:S01]  /*ad70*/  BPT.TRAP 0x1 ;  /* 0x000000040000795c */ /* 0x000fe20000300000 */
.L_x_85:
        /* <DEDUP_REMOVED lines=12> */
[----:B------:R-:W-:-:S02]  /*ae40*/  R2UR UR13, R2 ;  /* 0x00000000020d72ca */ /* 0x000fc400000e0000 */
[----:B------:R-:W-:Y:S01]  /*ae50*/  IADD3 R0, R0, 0x1, RZ ;  /* 0x0000000100007810 */ /* 0x000fe20007ffe0ff */
[----:B------:R-:W-:Y:S02]  /*ae60*/  UIMAD UR14, UR14, 0x5000, UR5 ;  /* 0x000050000e0e78a4 */ /* 0x000fe4000f8e0205 */
[----:B------:R-:W-:Y:S01]  /*ae70*/  UIADD3.X UR5, URZ, UR21, URZ, UP0, !UPT ;  /* 0x000000153f057290 */ /* 0x000fe200087fe43f */
[C---:B------:R-:W-:Y:S01]  /*ae80*/  ISETP.NE.AND P2, PT, R0.reuse, 0x2, PT ;  /* 0x000000020000780c */ /* 0x040fe20003f45270 */
[----:B------:R-:W-:Y:S02]  /*ae90*/  UIADD3 UR11, UR11, UR8, URZ ;  /* 0x000000080b0b7290 */ /* 0x000fe4000fffe03f */
[----:B------:R-:W-:Y:S01]  /*aea0*/  UIADD3 UR9, UR9, 0x40450, URZ ;  /* 0x0004045009097890 */ /* 0x000fe2000fffe03f */
[----:B------:R-:W-:Y:S01]  /*aeb0*/  SEL R2, RZ, 0x1, P2 ;  /* 0x00000001ff027807 */ /* 0x000fe20001000000 */
[----:B------:R-:W-:Y:S01]  /*aec0*/  UIADD3 UR15, UR14, 0x1000, URZ ;  /* 0x000010000e0f7890 */ /* 0x000fe2000fffe03f */
[----:B------:R-:W-:Y:S01]  /*aed0*/  SEL R0, R0, RZ, P2 ;  /* 0x000000ff00007207 */ /* 0x000fe20001000000 */
[----:B------:R-:W-:Y:S01]  /*aee0*/  UIADD3 UR17, UR14, 0x2000, URZ ;  /* 0x000020000e117890 */ /* 0x000fe2000fffe03f */
[----:B------:R-:W-:Y:S01]  /*aef0*/  LOP3.LUT R5, R5, R2, RZ, 0x3c, !PT ;  /* 0x0000000205057212 */ /* 0x000fe200078e3cff */
[----:B------:R-:W-:Y:S01]  /*af00*/  UMOV UR8, UR14 ;  /* 0x0000000e00087c82 */ /* 0x000fe20008000000 */
[----:B------:R-:W-:-:S02]  /*af10*/  UIADD3 UR19, UR14, 0x3000, URZ ;  /* 0x000030000e137890 */ /* 0x000fc4000fffe03f */
[----:B------:R1:W-:Y:S02]  /*af20*/  UTMALDG.4D [UR8], [UR4], desc[UR6] ;  /* 0x00000608040075b4 */ /* 0x0003e40008019000 */
[----:B-1----:R-:W-:Y:S01]  /*af30*/  UMOV UR8, UR15 ;  /* 0x0000000f00087c82 */ /* 0x002fe20008000000 */
[----:B------:R-:W-:Y:S01]  /*af40*/  UMOV UR10, UR16 ;  /* 0x00000010000a7c82 */ /* 0x000fe20008000000 */
[----:B------:R-:W-:Y:S01]  /*af50*/  UIADD3 UR15, UR14, 0x4000, URZ ;  /* 0x000040000e0f7890 */ /* 0x000fe2000fffe03f */
[----:B------:R1:W-:Y:S02]  /*af60*/  UTMALDG.4D [UR8], [UR4], desc[UR6] ;  /* 0x00000608040075b4 */ /* 0x0003e40008019000 */
[----:B------:R-:W-:Y:S01]  /*af70*/  UMOV UR14, 0x60 ;  /* 0x00000060000e7882 */ /* 0x000fe20000000000 */
[----:B-1----:R-:W-:Y:S01]  /*af80*/  UMOV UR8, UR17 ;  /* 0x0000001100087c82 */ /* 0x002fe20008000000 */
[----:B------:R-:W-:Y:S02]  /*af90*/  UMOV UR10, UR18 ;  /* 0x00000012000a7c82 */ /* 0x000fe40008000000 */
[----:B------:R1:W-:Y:S02]  /*afa0*/  UTMALDG.4D [UR8], [UR4], desc[UR6] ;  /* 0x00000608040075b4 */ /* 0x0003e40008019000 */
[----:B-1----:R-:W-:Y:S01]  /*afb0*/  UMOV UR8, UR19 ;  /* 0x0000001300087c82 */ /* 0x002fe20008000000 */
[----:B------:R-:W-:Y:S01]  /*afc0*/  UMOV UR10, UR14 ;  /* 0x0000000e000a7c82 */ /* 0x000fe20008000000 */
[----:B------:R-:W-:Y:S01]  /*afd0*/  UMOV UR14, 0x80 ;  /* 0x00000080000e7882 */ /* 0x000fe20000000000 */
[----:B------:R1:W-:Y:S02]  /*afe0*/  UTMALDG.4D [UR8], [UR4], desc[UR6] ;  /* 0x00000608040075b4 */ /* 0x0003e40008019000 */
[----:B-1----:R-:W-:Y:S01]  /*aff0*/  UMOV UR8, UR15 ;  /* 0x0000000f00087c82 */ /* 0x002fe20008000000 */
[----:B------:R-:W-:-:S02]  /*b000*/  UMOV UR10, UR14 ;  /* 0x0000000e000a7c82 */ /* 0x000fc40008000000 */
[----:B------:R2:W-:Y:S02]  /*b010*/  UTMALDG.4D [UR8], [UR4], desc[UR6] ;  /* 0x00000608040075b4 */ /* 0x0005e40008019000 */
[----:B--2---:R-:W-:Y:S01]  /*b020*/  NOP ;  /* 0x0000000000007918 */ /* 0x004fe20000000000 */
.L_x_82:
[----:B------:R-:W-:Y:S05]  /*b030*/  BSYNC B1 ;  /* 0x0000000000017941 */ /* 0x000fea0003800000 */
.L_x_81:
[----:B------:R-:W-:Y:S02]  /*b040*/  IADD3 R17, R17, UR23, RZ ;  /* 0x0000001711117c10 */ /* 0x000fe4000fffe0ff */
[----:B-1----:R-:W-:Y:S02]  /*b050*/  PRMT R4, RZ, 0x7610, R4 ;  /* 0x00007610ff047816 */ /* 0x002fe40000000004 */
[----:B------:R-:W-:-:S13]  /*b060*/  ISETP.GE.AND P2, PT, R17, UR24, PT ;  /* 0x0000001811007c0c */ /* 0x000fda000bf46270 */
[----:B------:R-:W-:Y:S05]  /*b070*/  @!P2 BRA `(.L_x_86) ;  /* 0xfffffff40060a947 */ /* 0x000fea000383ffff */
[----:B------:R-:W-:Y:S05]  /*b080*/  BSYNC B0 ;  /* 0x0000000000007941 */ /* 0x000fea0003800000 */
.L_x_71:
[----:B------:R-:W-:Y:S05]  /*b090*/  EXIT ;  /* 0x000000000000794d */ /* 0x000fea0003800000 */
.L_x_70:
[----:B-1----:R-:W-:Y:S02]  /*b0a0*/  ULDC UR4, c[0x0][0xa00] ;  /* 0x0002800000047ab9 */ /* 0x002fe40000000800 */
[----:B------:R-:W-:-:S13]  /*b0b0*/  ISETP.GE.AND P0, PT, R17, UR4, PT ;  /* 0x0000000411007c0c */ /* 0x000fda000bf06270 */
[----:B------:R-:W-:Y:S05]  /*b0c0*/  @P0 EXIT ;  /* 0x000000000000094d */ /* 0x000fea0003800000 */
[----:B------:R-:W-:Y:S01]  /*b0d0*/  R2UR UR4, R16 ;  /* 0x00000000100472ca */ /* 0x000fe200000e0000 */
[----:B------:R-:W-:Y:S01]  /*b0e0*/  BSSY B0, `(.L_x_87) ;  /* 0x0000133000007945 */ /* 0x000fe20003800000 */
[----:B------:R-:W-:Y:S01]  /*b0f0*/  LOP3.LUT P0, RZ, R2, 0x1f, RZ, 0xc0, !PT ;  /* 0x0000001f02ff7812 */ /* 0x000fe2000780c0ff */
[----:B------:R-:W-:Y:S01]  /*b100*/  ULDC.64 UR16, c[0x0][0x198] ;  /* 0x0000660000107ab9 */ /* 0x000fe20000000a00 */
[----:B------:R-:W-:Y:S01]  /*b110*/  MOV R5, 0x1 ;  /* 0x0000000100057802 */ /* 0x000fe20000000f00 */
[----:B------:R-:W-:Y:S01]  /*b120*/  ULDC UR23, c[0x0][0xc] ;  /* 0x0000030000177ab9 */ /* 0x000fe20000000800 */
[----:B------:R-:W-:Y:S02]  /*b130*/  PLOP3.LUT P0, PT, P0, P2, PT, 0x2a, 0x0 ;  /* 0x000000000000781c */ /* 0x000fe40000704572 */
[----:B------:R-:W-:Y:S02]  /*b140*/  MOV R0, RZ ;  /* 0x000000ff00007202 */ /* 0x000fe40000000f00 */
[----:B------:R-:W-:-:S03]  /*b150*/  MOV R4, 0x1 ;  /* 0x0000000100047802 */ /* 0x000fc60000000f00 */
[----:B------:R-:W-:-:S12]  /*b160*/  ULOP3.LUT UR22, UR4, 0x2, URZ, 0xfc, !UPT ;  /* 0x0000000204167892 */ /* 0x000fd8000f8efc3f */
.L_x_114:
[----:B------:R-:W1:Y:S01]  /*b170*/  LDC R2, c[0x0][0xa04] ;  /* 0x00028100ff027b82 */ /* 0x000e620000000800 */
[----:B------:R-:W-:-:S07]  /*b180*/  UMOV UR4, 0xffffffff ;  /* 0xffffffff00047882 */ /* 0x000fce0000000000 */
        /* <DEDUP_REMOVED lines=9> */
[----:B-1----:R-:W-:Y:S01]  /*b220*/  @P3 IMAD.HI.U32 R10, R17, R6, RZ ;  /* 0x00000006110a3227 */ /* 0x002fe200078e00ff */
[----:B------:R-:W-:-:S04]  /*b230*/  MOV R6, R17 ;  /* 0x0000001100067202 */ /* 0x000fc80000000f00 */
[----:B------:R-:W-:-:S04]  /*b240*/  @P3 SHF.R.U32.HI R6, RZ, R7, R10 ;  /* 0x00000007ff063219 */ /* 0x000fc8000001160a */
[----:B------:R-:W-:Y:S01]  /*b250*/  MOV R7, R6 ;  /* 0x0000000600077202 */ /* 0x000fe20000000f00 */
[----:B--2---:R-:W-:-:S05]  /*b260*/  @P4 IMAD.HI.U32 R9, R6, R9, RZ ;  /* 0x0000000906094227 */ /* 0x004fca00078e00ff */
[----:B---3--:R-:W-:-:S04]  /*b270*/  @P4 SHF.R.U32.HI R7, RZ, R12, R9 ;  /* 0x0000000cff074219 */ /* 0x008fc80000011609 */
[----:B------:R-:W-:Y:S01]  /*b280*/  MOV R9, R7 ;  /* 0x0000000700097202 */ /* 0x000fe20000000f00 */
[----:B----4-:R-:W-:-:S05]  /*b290*/  @P5 IMAD.HI.U32 R2, R7, R2, RZ ;  /* 0x0000000207025227 */ /* 0x010fca00078e00ff */
[----:B------:R-:W-:Y:S02]  /*b2a0*/  @P5 SHF.R.U32.HI R9, RZ, R3, R2 ;  /* 0x00000003ff095219 */ /* 0x000fe40000011602 */
[----:B------:R-:W-:-:S05]  /*b2b0*/  IADD3 R3, -R7, RZ, RZ ;  /* 0x000000ff07037210 */ /* 0x000fca0007ffe1ff */
[----:B------:R-:W-:Y:S01]  /*b2c0*/  IMAD R2, R11, R3, R6 ;  /* 0x000000030b027224 */ /* 0x000fe200078e0206 */
[----:B------:R-:W-:-:S05]  /*b2d0*/  IADD3 R3, -R9, RZ, RZ ;  /* 0x000000ff09037210 */ /* 0x000fca0007ffe1ff */
[----:B------:R-:W-:Y:S01]  /*b2e0*/  IMAD R3, R8, R3, R7 ;  /* 0x0000000308037224 */ /* 0x000fe200078e0207 */
[----:B------:R-:W-:Y:S06]  /*b2f0*/  BRA.DIV UR4, `(.L_x_88) ;  /* 0x0000001604507947 */ /* 0x000fec000b800000 */
[----:B------:R-:W-:-:S13]  /*b300*/  ELECT P6, URZ, PT ;  /* 0x00000000003f782f */ /* 0x000fda00038c0000 */
.L_x_128:
[----:B------:R-:W1:Y:S01]  /*b310*/  LDC R6, c[0x0][0x28c] ;  /* 0x0000a300ff067b82 */ /* 0x000e620000000800 */
[----:B------:R-:W-:Y:S01]  /*b320*/  BSSY B1, `(.L_x_89) ;  /* 0x000003b000017945 */ /* 0x000fe20003800000 */
[----:B-1----:R-:W-:-:S13]  /*b330*/  ISETP.GT.AND P3, PT, R6, RZ, P6 ;  /* 0x000000ff0600720c */ /* 0x002fda0003764270 */
[----:B------:R-:W-:Y:S05]  /*b340*/  @!P3 BRA `(.L_x_90) ;  /* 0x0000000000e0b947 */ /* 0x000fea0003800000 */
[----:B------:R-:W1:Y:S01]  /*b350*/  S2R R8, SR_CgaCtaId ;  /* 0x0000000000087919 */ /* 0x000e620000008800 */
[----:B------:R-:W-:-:S04]  /*b360*/  MOV R7, 0x400 ;  /* 0x0000040000077802 */ /* 0x000fc80000000f00 */
[----:B-1----:R-:W-:Y:S02]  /*b370*/  LEA R9, R8, R7, 0x18 ;  /* 0x0000000708097211 */ /* 0x002fe400078ec0ff */
[----:B------:R-:W-:Y:S02]  /*b380*/  SHF.L.U32 R7, R4, 0x1f, RZ ;  /* 0x0000001f04077819 */ /* 0x000fe400000006ff */
[----:B------:R-:W-:-:S04]  /*b390*/  LEA R8, R0, R9, 0x3 ;  /* 0x0000000900087211 */ /* 0x000fc800078e18ff */
[----:B------:R-:W1:Y:S02]  /*b3a0*/  SYNCS.PHASECHK.TRANS64.TRYWAIT P4, [R8+URZ+0x40428], R7 ;  /* 0x04042807080075a7 */ /* 0x000e64000808017f */
[----:B-1----:R-:W-:Y:S05]  /*b3b0*/  @!P4 BRA `(.L_x_91) ;  /* 0x000000140040c947 */ /* 0x002fea0003800000 */
.L_x_129:
[----:B------:R-:W-:Y:S01]  /*b3c0*/  UPRMT UR4, UR22, 0x9910, URZ ;  /* 0x0000991016047896 */ /* 0x000fe2000800003f */
[----:B-1----:R-:W-:-:S03]  /*b3d0*/  @P2 MOV R7, 0xa000 ;  /* 0x0000a00000072802 */ /* 0x002fc60000000f00 */
[----:B------:R-:W-:Y:S01]  /*b3e0*/  UISETP.NE.AND UP0, UPT, UR4, 0x2, UPT ;  /* 0x000000020400788c */ /* 0x000fe2000bf05270 */
[----:B------:R1:W-:Y:S05]  /*b3f0*/  @P2 SYNCS.ARRIVE.TRANS64 RZ, [R8+URZ+0x40400], R7 ;  /* 0x0404000708ff29a7 */ /* 0x0003ea000800003f */
[----:B------:R-:W-:-:S13]  /*b400*/  PLOP3.LUT P4, PT, PT, PT, UP0, 0x80, 0x0 ;  /* 0x000000000000781c */ /* 0x000fda0003f8f008 */
[----:B-1----:R-:W-:Y:S05]  /*b410*/  @P4 BRA `(.L_x_92) ;  /* 0x0000000000044947 */ /* 0x002fea0003800000 */
[----:B------:R-:W-:Y:S01]  /*b420*/  BPT.TRAP 0x1 ;  /* 0x000000040000795c */ /* 0x000fe20000300000 */
.L_x_92:
[----:B------:R-:W-:Y:S05]  /*b430*/  @P0 BRA `(.L_x_93) ;  /* 0x0000000000040947 */ /* 0x000fea0003800000 */
[----:B------:R-:W-:Y:S01]  /*b440*/  BPT.TRAP 0x1 ;  /* 0x000000040000795c */ /* 0x000fe20000300000 */
.L_x_93:
[----:B------:R-:W-:Y:S01]  /*b450*/  IMAD R9, R0, 0xa000, R9 ;  /* 0x0000a00000097824 */ /* 0x000fe200078e0209 */
[----:B------:R-:W-:Y:S01]  /*b460*/  R2UR UR9, R8 ;  /* 0x00000000080972ca */ /* 0x000fe200000e0000 */
[----:B------:R-:W-:Y:S01]  /*b470*/  UIADD3 UR4, UP0, UR16, 0x1f0, URZ ;  /* 0x000001f010047890 */ /* 0x000fe2000ff1e03f */
[----:B------:R-:W-:Y:S01]  /*b480*/  R2UR UR12, R2 ;  /* 0x00000000020c72ca */ /* 0x000fe200000e0000 */
[----:B------:R-:W-:Y:S01]  /*b490*/  UMOV UR10, URZ ;  /* 0x0000003f000a7c82 */ /* 0x000fe20008000000 */
[----:B------:R-:W-:Y:S01]  /*b4a0*/  R2UR UR14, R9 ;  /* 0x00000000090e72ca */ /* 0x000fe200000e0000 */
[----:B------:R-:W-:Y:S01]  /*b4b0*/  UIADD3.X UR5, URZ, UR17, URZ, UP0, !UPT ;  /* 0x000000113f057290 */ /* 0x000fe200087fe43f */
[----:B------:R-:W-:Y:S01]  /*b4c0*/  R2UR UR13, R3 ;  /* 0x00000000030d72ca */ /* 0x000fe200000e0000 */
[----:B------:R-:W-:Y:S01]  /*b4d0*/  UMOV UR6, 0x0 ;  /* 0x0000000000067882 */ /* 0x000fe20000000000 */
[----:B------:R-:W-:Y:S01]  /*b4e0*/  UMOV UR7, 0x10000000 ;  /* 0x1000000000077882 */ /* 0x000fe20000000000 */
[----:B------:R-:W-:Y:S01]  /*b4f0*/  UMOV UR11, URZ ;  /* 0x0000003f000b7c82 */ /* 0x000fe20008000000 */
[----:B------:R-:W-:Y:S01]  /*b500*/  UMOV UR20, 0x20 ;  /* 0x0000002000147882 */ /* 0x000fe20000000000 */
[----:B------:R-:W-:Y:S01]  /*b510*/  UMOV UR21, 0x40 ;  /* 0x0000004000157882 */ /* 0x000fe20000000000 */
[----:B------:R-:W-:Y:S01]  /*b520*/  IADD3 R0, R0, 0x1, RZ ;  /* 0x0000000100007810 */ /* 0x000fe20007ffe0ff */
[----:B------:R-:W-:-:S03]  /*b530*/  UIADD3 UR9, UR9, 0x40400, URZ ;  /* 0x0004040009097890 */ /* 0x000fc6000fffe03f */
[C---:B------:R-:W-:Y:S01]  /*b540*/  ISETP.NE.AND P4, PT, R0.reuse, 0x5, PT ;  /* 0x000000050000780c */ /* 0x040fe20003f85270 */
[----:B------:R-:W-:Y:S02]  /*b550*/  UIADD3 UR8, UR14, 0xa000, URZ ;  /* 0x0000a0000e087890 */ /* 0x000fe4000fffe03f */
[----:B------:R-:W-:Y:S01]  /*b560*/  UIADD3 UR15, UR14, 0xc000, URZ ;  /* 0x0000c0000e0f7890 */ /* 0x000fe2000fffe03f */
[----:B------:R-:W-:Y:S01]  /*b570*/  SEL R7, RZ, 0x1, P4 ;  /* 0x00000001ff077807 */ /* 0x000fe20002000000 */
[----:B------:R-:W-:Y:S01]  /*b580*/  UIADD3 UR18, UR14, 0xe000, URZ ;  /* 0x0000e0000e127890 */ /* 0x000fe2000fffe03f */
[----:B------:R-:W-:Y:S01]  /*b590*/  SEL R0, R0, RZ, P4 ;  /* 0x000000ff00007207 */ /* 0x000fe20002000000 */
[----:B------:R-:W-:Y:S01]  /*b5a0*/  UIADD3 UR19, UR14, 0x10000, URZ ;  /* 0x000100000e137890 */ /* 0x000fe2000fffe03f */
[----:B------:R-:W-:Y:S01]  /*b5b0*/  LOP3.LUT R4, R4, R7, RZ, 0x3c, !PT ;  /* 0x0000000704047212 */ /* 0x000fe200078e3cff */
[----:B------:R-:W-:Y:S01]  /*b5c0*/  UIADD3 UR14, UR14, 0x12000, URZ ;  /* 0x000120000e0e7890 */ /* 0x000fe2000fffe03f */
        /* <DEDUP_REMOVED lines=16> */
.L_x_90:
[----:B------:R-:W-:Y:S05]  /*b6d0*/  BSYNC B1 ;  /* 0x0000000000017941 */ /* 0x000fea0003800000 */
.L_x_89:
        /* <DEDUP_REMOVED lines=10> */
.L_x_95:
[----:B------:R-:W-:Y:S05]  /*b780*/  BSYNC B1 ;  /* 0x0000000000017941 */ /* 0x000fea0003800000 */
.L_x_94:
[----:B------:R-:W-:Y:S01]  /*b790*/  BSSY B1, `(.L_x_97) ;  /* 0x000003c000017945 */ /* 0x000fe20003800000 */
[----:B-1----:R-:W-:-:S03]  /*b7a0*/  MOV R8, RZ ;  /* 0x000000ff00087202 */ /* 0x002fc60000000f00 */
        /* <DEDUP_REMOVED lines=8> */
.L_x_130:
[----:B------:R-:W-:Y:S01]  /*b830*/  UPRMT UR4, UR22, 0x9910, URZ ;  /* 0x0000991016047896 */ /* 0x000fe2000800003f */
[----:B-1----:R-:W-:-:S03]  /*b840*/  @P2 MOV R8, 0xa000 ;  /* 0x0000a00000082802 */ /* 0x002fc60000000f00 */
[----:B------:R-:W-:Y:S01]  /*b850*/  UISETP.NE.AND UP0, UPT, UR4, 0x2, UPT ;  /* 0x000000020400788c */ /* 0x000fe2000bf05270 */
[----:B------:R1:W-:Y:S05]  /*b860*/  @P2 SYNCS.ARRIVE.TRANS64 RZ, [R7+URZ+0x40400], R8 ;  /* 0x0404000807ff29a7 */ /* 0x0003ea000800003f */
[----:B------:R-:W-:-:S13]  /*b870*/  PLOP3.LUT P3, PT, PT, PT, UP0, 0x80, 0x0 ;  /* 0x000000000000781c */ /* 0x000fda0003f6f008 */
[----:B-1----:R-:W-:Y:S05]  /*b880*/  @P3 BRA `(.L_x_100) ;  /* 0x0000000000043947 */ /* 0x002fea0003800000 */
[----:B------:R-:W-:Y:S01]  /*b890*/  BPT.TRAP 0x1 ;  /* 0x000000040000795c */ /* 0x000fe20000300000 */
.L_x_100:
[----:B------:R-:W-:Y:S05]  /*b8a0*/  @P0 BRA `(.L_x_101) ;  /* 0x0000000000040947 */ /* 0x000fea0003800000 */
[----:B------:R-:W-:Y:S01]  /*b8b0*/  BPT.TRAP 0x1 ;  /* 0x000000040000795c */ /* 0x000fe20000300000 */
.L_x_101:
        /* <DEDUP_REMOVED lines=14> */
[----:B------:R-:W-:Y:S01]  /*b9a0*/  UIADD3 UR9, UR9, 0x40400, URZ ;  /* 0x0004040009097890 */ /* 0x000fe2000fffe03f */
[----:B------:R-:W-:-:S02]  /*b9b0*/  MOV R8, 0x1 ;  /* 0x0000000100087802 */ /* 0x000fc40000000f00 */
[C---:B------:R-:W-:Y:S01]  /*b9c0*/  ISETP.NE.AND P3, PT, R0.reuse, 0x5, PT ;  /* 0x000000050000780c */ /* 0x040fe20003f65270 */
[----:B------:R-:W-:Y:S02]  /*b9d0*/  UIADD3 UR8, UR14, 0xa000, URZ ;  /* 0x0000a0000e087890 */ /* 0x000fe4000fffe03f */
[----:B------:R-:W-:Y:S01]  /*b9e0*/  UIADD3 UR15, UR14, 0xc000, URZ ;  /* 0x0000c0000e0f7890 */ /* 0x000fe2000fffe03f */
[----:B------:R-:W-:Y:S01]  /*b9f0*/  SEL R5, RZ, 0x1, P3 ;  /* 0x00000001ff057807 */ /* 0x000fe20001800000 */
[----:B------:R-:W-:Y:S01]  /*ba00*/  UIADD3 UR19, UR14, 0xe000, URZ ;  /* 0x0000e0000e137890 */ /* 0x000fe2000fffe03f */
[----:B------:R-:W-:Y:S01]  /*ba10*/  SEL R0, R0, RZ, P3 ;  /* 0x000000ff00007207 */ /* 0x000fe20001800000 */
[----:B------:R-:W-:Y:S01]  /*ba20*/  UIADD3 UR21, UR14, 0x10000, URZ ;  /* 0x000100000e157890 */ /* 0x000fe2000fffe03f */
[----:B------:R-:W-:Y:S02]  /*ba30*/  LOP3.LUT R4, R4, R5, RZ, 0x3c, !PT ;  /* 0x0000000504047212 */ /* 0x000fe400078e3cff */
        /* <DEDUP_REMOVED lines=17> */
.L_x_98:
[----:B------:R-:W-:Y:S05]  /*bb50*/  BSYNC B1 ;  /* 0x0000000000017941 */ /* 0x000fea0003800000 */
.L_x_97:
[----:B------:R-:W-:-:S13]  /*bb60*/  ISETP.GE.AND P3, PT, R6, 0x81, PT ;  /* 0x000000810600780c */ /* 0x000fda0003f66270 */
[----:B------:R-:W-:Y:S05]  /*bb70*/  @!P3 BRA `(.L_x_102) ;  /* 0x000000080010b947 */ /* 0x000fea0003800000 */
[----:B------:R-:W-:Y:S01]  /*bb80*/  IADD3 R6, R6, 0x7f, RZ ;  /* 0x0000007f06067810 */ /* 0x000fe20007ffe0ff */
[----:B------:R-:W-:Y:S03]  /*bb90*/  BSSY B1, `(.L_x_102) ;  /* 0x0000082000017945 */ /* 0x000fe60003800000 */
[----:B------:R-:W-:-:S04]  /*bba0*/  SHF.R.S32.HI R5, RZ, 0x1f, R6 ;  /* 0x0000001fff057819 */ /* 0x000fc80000011406 */
[----:B------:R-:W-:-:S04]  /*bbb0*/  LEA.HI R5, R5, R6, RZ, 0x7 ;  /* 0x0000000605057211 */ /* 0x000fc800078f38ff */
[----:B------:R-:W-:-:S04]  /*bbc0*/  SHF.R.S32.HI R5, RZ, 0x7, R5 ;  /* 0x00000007ff057819 */ /* 0x000fc80000011405 */
[----:B------:R-:W-:-:S07]  /*bbd0*/  SHF.L.U32 R5, R5, 0x1, RZ ;  /* 0x0000000105057819 */ /* 0x000fce00000006ff */
.L_x_113:
[----:B------:R-:W-:Y:S04]  /*bbe0*/  BSSY B2, `(.L_x_103) ;  /* 0x000003b000027945 */ /* 0x000fe80003800000 */
[----:B------:R-:W-:Y:S05]  /*bbf0*/  @!P6 BRA `(.L_x_104) ;  /* 0x0000000000e4e947 */ /* 0x000fea0003800000 */
[----:B------:R-:W1:Y:S01]  /*bc00*/  S2R R7, SR_CgaCtaId ;  /* 0x0000000000077919 */ /* 0x000e620000008800 */
[----:B------:R-:W-:Y:S02]  /*bc10*/  MOV R6, 0x400 ;  /* 0x0000040000067802 */ /* 0x000fe40000000f00 */
[----:B------:R-:W-:Y:S02]  /*bc20*/  SHF.L.U32 R9, R4, 0x1f, RZ ;  /* 0x0000001f04097819 */ /* 0x000fe400000006ff */
[----:B-1----:R-:W-:-:S04]  /*bc30*/  LEA R7, R7, R6, 0x18 ;  /* 0x0000000607077211 */ /* 0x002fc800078ec0ff */
[----:B------:R-:W-:-:S04]  /*bc40*/  LEA R6, R0, R7, 0x3 ;  /* 0x0000000700067211 */ /* 0x000fc800078e18ff */
[----:B------:R-:W1:Y:S02]  /*bc50*/  SYNCS.PHASECHK.TRANS64.TRYWAIT P3, [R6+URZ+0x40428], R9 ;  /* 0x04042809060075a7 */ /* 0x000e64000806017f */
[----:B-1----:R-:W-:Y:S05]  /*bc60*/  @!P3 BRA `(.L_x_105) ;  /* 0x0000000c0050b947 */ /* 0x002fea0003800000 */
.L_x_131:
[----:B------:R-:W-:Y:S01]  /*bc70*/  UPRMT UR4, UR22, 0x9910, URZ ;  /* 0x0000991016047896 */ /* 0x000fe2000800003f */
[----:B-1----:R-:W-:-:S03]  /*bc80*/  @P2 MOV R9, 0xa000 ;  /* 0x0000a00000092802 */ /* 0x002fc60000000f00 */
[----:B------:R-:W-:Y:S01]  /*bc90*/  UISETP.NE.AND UP0, UPT, UR4, 0x2, UPT ;  /* 0x000000020400788c */ /* 0x000fe2000bf05270 */
[----:B------:R1:W-:Y:S05]  /*bca0*/  @P2 SYNCS.ARRIVE.TRANS64 RZ, [R6+URZ+0x40400], R9 ;  /* 0x0404000906ff29a7 */ /* 0x0003ea000800003f */
[----:B------:R-:W-:-:S13]  /*bcb0*/  PLOP3.LUT P3, PT, PT, PT, UP0, 0x80, 0x0 ;  /* 0x000000000000781c */ /* 0x000fda0003f6f008 */
[----:B-1----:R-:W-:Y:S05]  /*bcc0*/  @P3 BRA `(.L_x_106) ;  /* 0x0000000000043947 */ /* 0x002fea0003800000 */
[----:B------:R-:W-:Y:S01]  /*bcd0*/  BPT.TRAP 0x1 ;  /* 0x000000040000795c */ /* 0x000fe20000300000 */
.L_x_106:
[----:B------:R-:W-:Y:S05]  /*bce0*/  @P0 BRA `(.L_x_107) ;  /* 0x0000000000040947 */ /* 0x000fea0003800000 */
[----:B------:R-:W-:Y:S01]  /*bcf0*/  BPT.TRAP 0x1 ;  /* 0x000000040000795c */ /* 0x000fe20000300000 */
.L_x_107:
        /* <DEDUP_REMOVED lines=9> */
[----:B------:R-:W-:Y:S01]  /*bd90*/  R2UR UR13, R3 ;  /* 0x00000000030d72ca */ /* 0x000fe200000e0000 */
[----:B------:R-:W-:Y:S01]  /*bda0*/  UMOV UR7, 0x10000000 ;  /* 0x1000000000077882 */ /* 0x000fe20000000000 */
[----:B------:R-:W-:Y:S01]  /*bdb0*/  UMOV UR18, 0x20 ;  /* 0x0000002000127882 */ /* 0x000fe20000000000 */
[----:B------:R-:W-:Y:S01]  /*bdc0*/  UMOV UR20, 0x40 ;  /* 0x0000004000147882 */ /* 0x000fe20000000000 */
[----:B------:R-:W-:Y:S01]  /*bdd0*/  IADD3 R0, R0, 0x1, RZ ;  /* 0x0000000100007810 */ /* 0x000fe20007ffe0ff */
[----:B------:R-:W-:-:S02]  /*bde0*/  UIADD3 UR9, UR9, 0x40400, URZ ;  /* 0x0004040009097890 */ /* 0x000fc4000fffe03f */
[----:B------:R-:W-:Y:S01]  /*bdf0*/  USHF.L.U32 UR11, UR11, 0x7, URZ ;  /* 0x000000070b0b7899 */ /* 0x000fe2000800063f */
        /* <DEDUP_REMOVED lines=25> */
.L_x_104:
[----:B------:R-:W-:Y:S05]  /*bf90*/  BSYNC B2 ;  /* 0x0000000000027941 */ /* 0x000fea0003800000 */
.L_x_103:
[----:B------:R-:W-:Y:S01]  /*bfa0*/  ISETP.LT.OR P3, PT, R5, 0x4, !P6 ;  /* 0x000000040500780c */ /* 0x000fe20007761670 */
[----:B------:R-:W-:-:S12]  /*bfb0*/  BSSY B2, `(.L_x_108) ;  /* 0x000003c000027945 */ /* 0x000fd80003800000 */
[----:B------:R-:W-:Y:S05]  /*bfc0*/  @P3 BRA `(.L_x_109) ;  /* 0x0000000000e83947 */ /* 0x000fea0003800000 */
[----:B------:R-:W1:Y:S01]  /*bfd0*/  S2R R7, SR_CgaCtaId ;  /* 0x0000000000077919 */ /* 0x000e620000008800 */
[----:B------:R-:W-:Y:S02]  /*bfe0*/  MOV R6, 0x400 ;  /* 0x0000040000067802 */ /* 0x000fe40000000f00 */
[----:B------:R-:W-:Y:S02]  /*bff0*/  SHF.L.U32 R9, R4, 0x1f, RZ ;  /* 0x0000001f04097819 */ /* 0x000fe400000006ff */
[----:B-1----:R-:W-:-:S04]  /*c000*/  LEA R7, R7, R6, 0x18 ;  /* 0x0000000607077211 */ /* 0x002fc800078ec0ff */
[----:B------:R-:W-:-:S04]  /*c010*/  LEA R6, R0, R7, 0x3 ;  /* 0x0000000700067211 */ /* 0x000fc800078e18ff */
[----:B------:R-:W1:Y:S02]  /*c020*/  SYNCS.PHASECHK.TRANS64.TRYWAIT P3, [R6+URZ+0x40428], R9 ;  /* 0x04042809060075a7 */ /* 0x000e64000806017f */
[----:B-1----:R-:W-:Y:S05]  /*c030*/  @!P3 BRA `(.L_x_110) ;  /* 0x000000080070b947 */ /* 0x002fea0003800000 */
.L_x_132:
[----:B------:R-:W-:Y:S01]  /*c040*/  UPRMT UR4, UR22, 0x9910, URZ ;  /* 0x0000991016047896 */ /* 0x000fe2000800003f */
[----:B-1----:R-:W-:-:S03]  /*c050*/  @P1 MOV R9, 0xa000 ;  /* 0x0000a00000091802 */ /* 0x002fc60000000f00 */
[----:B------:R-:W-:Y:S01]  /*c060*/  UISETP.NE.AND UP0, UPT, UR4, 0x2, UPT ;  /* 0x000000020400788c */ /* 0x000fe2000bf05270 */
[----:B------:R1:W-:Y:S05]  /*c070*/  @P1 SYNCS.ARRIVE.TRANS64 RZ, [R6+URZ+0x40400], R9 ;  /* 0x0404000906ff19a7 */ /* 0x0003ea000800003f */
[----:B------:R-:W-:-:S13]  /*c080*/  PLOP3.LUT P3, PT, PT, PT, UP0, 0x80, 0x0 ;  /* 0x000000000000781c */ /* 0x000fda0003f6f008 */
[----:B-1----:R-:W-:Y:S05]  /*c090*/  @P3 BRA `(.L_x_111) ;  /* 0x0000000000043947 */ /* 0x002fea0003800000 */
[----:B------:R-:W-:Y:S01]  /*c0a0*/  BPT.TRAP 0x1 ;  /* 0x000000040000795c */ /* 0x000fe20000300000 */
.L_x_111:
[----:B------:R-:W-:Y:S05]  /*c0b0*/  @P0 BRA `(.L_x_112) ;  /* 0x0000000000040947 */ /* 0x000fea0003800000 */
[----:B------:R-:W-:Y:S01]  /*c0c0*/  BPT.TRAP 0x1 ;  /* 0x000000040000795c */ /* 0x000fe20000300000 */
.L_x_112:
        /* <DEDUP_REMOVED lines=14> */
[----:B------:R-:W-:Y:S01]  /*c1b0*/  UIADD3 UR9, UR9, 0x40400, URZ ;  /* 0x0004040009097890 */ /* 0x000fe2000fffe03f */
[----:B------:R-:W-:Y:S01]  /*c1c0*/  IADD3 R8, R8, 0x1, RZ ;  /* 0x0000000108087810 */ /* 0x000fe20007ffe0ff */
[----:B------:R-:W-:Y:S01]  /*c1d0*/  USHF.L.U32 UR11, UR11, 0x7, URZ ;  /* 0x000000070b0b7899 */ /* 0x000fe2000800063f */
[----:B------:R-:W-:Y:S01]  /*c1e0*/  ISETP.NE.AND P3, PT, R0, 0x5, PT ;  /* 0x000000050000780c */ /* 0x000fe20003f65270 */
[----:B------:R-:W-:-:S02]  /*c1f0*/  UIADD3 UR8, UR14, 0xa000, URZ ;  /* 0x0000a0000e087890 */ /* 0x000fc4000fffe03f */
        /* <DEDUP_REMOVED lines=23> */
.L_x_109:
[----:B------:R-:W-:Y:S05]  /*c370*/  BSYNC B2 ;  /* 0x0000000000027941 */ /* 0x000fea0003800000 */
.L_x_108:
[C---:B------:R-:W-:Y:S02]  /*c380*/  ISETP.GT.AND P3, PT, R5.reuse, 0x4, PT ;  /* 0x000000040500780c */ /* 0x040fe40003f64270 */
[----:B------:R-:W-:-:S11]  /*c390*/  IADD3 R5, R5, -0x2, RZ ;  /* 0xfffffffe05057810 */ /* 0x000fd60007ffe0ff */
[----:B------:R-:W-:Y:S05]  /*c3a0*/  @P3 BRA `(.L_x_113) ;  /* 0xfffffff8000c3947 */ /* 0x000fea000383ffff */
[----:B------:R-:W-:Y:S05]  /*c3b0*/  BSYNC B1 ;  /* 0x0000000000017941 */ /* 0x000fea0003800000 */
.L_x_102:
[----:B------:R-:W-:Y:S01]  /*c3c0*/  IADD3 R17, R17, UR23, RZ ;  /* 0x0000001711117c10 */ /* 0x000fe2000fffe0ff */
[----:B------:R-:W-:Y:S01]  /*c3d0*/  ULDC UR4, c[0x0][0xa00] ;  /* 0x0002800000047ab9 */ /* 0x000fe20000000800 */
[----:B------:R-:W-:Y:S02]  /*c3e0*/  PRMT R5, RZ, 0x7610, R5 ;  /* 0x00007610ff057816 */ /* 0x000fe40000000005 */
[----:B------:R-:W-:-:S13]  /*c3f0*/  ISETP.GE.AND P3, PT, R17, UR4, PT ;  /* 0x0000000411007c0c */ /* 0x000fda000bf66270 */
[----:B------:R-:W-:Y:S05]  /*c400*/  @!P3 BRA `(.L_x_114) ;  /* 0xffffffec0058b947 */ /* 0x000fea000383ffff */
[----:B------:R-:W-:Y:S05]  /*c410*/  BSYNC B0 ;  /* 0x0000000000007941 */ /* 0x000fea0003800000 */
.L_x_87:
[----:B------:R-:W-:Y:S05]  /*c420*/  EXIT ;  /* 0x000000000000794d */ /* 0x000fea0003800000 */
.L_x_17:
[----:B-1----:R-:W-:-:S04]  /*c430*/  MOV R3, UR6 ;  /* 0x0000000600037c02 */ /* 0x002fc80008000f00 */
[----:B------:R1:W2:Y:S03]  /*c440*/  SYNCS.PHASECHK.TRANS64.TRYWAIT P1, [R3+URZ+0x40450], R0 ;  /* 0x04045000030075a7 */ /* 0x0002a6000802017f */
[----:B--2---:R-:W-:Y:S05]  /*c450*/  @!P1 NANOSLEEP.SYNCS 0x989680 ;  /* 0x009896800000995d */ /* 0x004fea0003900000 */
[----:B------:R-:W2:Y:S02]  /*c460*/  @!P1 SYNCS.PHASECHK.TRANS64 P1, [R3+URZ+0x40450], R0 ;  /* 0x04045000030095a7 */ /* 0x000ea4000802007f */
[----:B--2---:R-:W-:Y:S05]  /*c470*/  @!P1 BRA `(.L_x_17) ;  /* 0xfffffffc00ec9947 */ /* 0x004fea000383ffff */
[----:B------:R-:W-:Y:S05]  /*c480*/  BRA `(.L_x_115) ;  /* 0xffffff4c00507947 */ /* 0x000fea000383ffff */
.L_x_19:
[----:B-1----:R-:W-:-:S04]  /*c490*/  MOV R5, UR7 ;  /* 0x0000000700057c02 */ /* 0x002fc80008000f00 */
[----:B------:R1:W2:Y:S03]  /*c4a0*/  SYNCS.PHASECHK.TRANS64.TRYWAIT P1, [R5+URZ+0x40400], R0 ;  /* 0x04040000050075a7 */ /* 0x0002a6000802017f */
[----:B--2---:R-:W-:Y:S05]  /*c4b0*/  @!P1 NANOSLEEP.SYNCS 0x989680 ;  /* 0x009896800000995d */ /* 0x004fea0003900000 */
[----:B------:R-:W2:Y:S02]  /*c4c0*/  @!P1 SYNCS.PHASECHK.TRANS64 P1, [R5+URZ+0x40400], R0 ;  /* 0x04040000050095a7 */ /* 0x000ea4000802007f */
[----:B--2---:R-:W-:Y:S05]  /*c4d0*/  @!P1 BRA `(.L_x_19) ;  /* 0xfffffffc00ec9947 */ /* 0x004fea000383ffff */
[----:B------:R-:W-:Y:S05]  /*c4e0*/  BRA `(.L_x_116) ;  /* 0xffffff4c00647947 */ /* 0x000fea000383ffff */
.L_x_20:
[----:B-1----:R-:W-:-:S04]  /*c4f0*/  MOV R0, UR5 ;  /* 0x0000000500007c02 */ /* 0x002fc80008000f00 */
[----:B------:R1:W2:Y:S03]  /*c500*/  SYNCS.PHASECHK.TRANS64.TRYWAIT P1, [R0+URZ+-0x8], R3 ;  /* 0xfffff803000075a7 */ /* 0x0002a6000802017f */
[----:B--2---:R-:W-:Y:S05]  /*c510*/  @!P1 NANOSLEEP.SYNCS 0x989680 ;  /* 0x009896800000995d */ /* 0x004fea0003900000 */
[----:B------:R-:W2:Y:S02]  /*c520*/  @!P1 SYNCS.PHASECHK.TRANS64 P1, [R0+URZ+-0x8], R3 ;  /* 0xfffff803000095a7 */ /* 0x000ea4000802007f */
[----:B--2---:R-:W-:Y:S05]  /*c530*/  @!P1 BRA `(.L_x_20) ;  /* 0xfffffffc00ec9947 */ /* 0x004fea000383ffff */
[----:B------:R-:W-:Y:S05]  /*c540*/  BRA `(.L_x_117) ;  /* 0xffffff4c00547947 */ /* 0x000fea000383ffff */
.L_x_22:
[----:B-1----:R-:W-:-:S04]  /*c550*/  MOV R7, UR10 ;  /* 0x0000000a00077c02 */ /* 0x002fc80008000f00 */
[----:B------:R1:W2:Y:S03]  /*c560*/  SYNCS.PHASECHK.TRANS64.TRYWAIT P1, [R7+URZ+0x40400], R6 ;  /* 0x04040006070075a7 */ /* 0x0002a6000802017f */
[----:B--2---:R-:W-:Y:S05]  /*c570*/  @!P1 NANOSLEEP.SYNCS 0x989680 ;  /* 0x009896800000995d */ /* 0x004fea0003900000 */
[----:B------:R-:W2:Y:S02]  /*c580*/  @!P1 SYNCS.PHASECHK.TRANS64 P1, [R7+URZ+0x40400], R6 ;  /* 0x04040006070095a7 */ /* 0x000ea4000802007f */
[----:B--2---:R-:W-:Y:S05]  /*c590*/  @!P1 BRA `(.L_x_22) ;  /* 0xfffffffc00ec9947 */ /* 0x004fea000383ffff */
[----:B------:R-:W-:Y:S05]  /*c5a0*/  BRA `(.L_x_118) ;  /* 0xffffff70004c7947 */ /* 0x000fea000383ffff */
.L_x_27:
[----:B-1----:R-:W-:-:S04]  /*c5b0*/  MOV R5, UR10 ;  /* 0x0000000a00057c02 */ /* 0x002fc80008000f00 */
[----:B------:R1:W2:Y:S03]  /*c5c0*/  SYNCS.PHASECHK.TRANS64.TRYWAIT P2, [R5+URZ+0x40400], R4 ;  /* 0x04040004050075a7 */ /* 0x0002a6000804017f */
[----:B--2---:R-:W-:Y:S05]  /*c5d0*/  @!P2 NANOSLEEP.SYNCS 0x989680 ;  /* 0x009896800000a95d */ /* 0x004fea0003900000 */
[----:B------:R-:W2:Y:S02]  /*c5e0*/  @!P2 SYNCS.PHASECHK.TRANS64 P2, [R5+URZ+0x40400], R4 ;  /* 0x040400040500a5a7 */ /* 0x000ea4000804007f */
[----:B--2---:R-:W-:Y:S05]  /*c5f0*/  @!P2 BRA `(.L_x_27) ;  /* 0xfffffffc00eca947 */ /* 0x004fea000383ffff */
[----:B------:R-:W-:Y:S05]  /*c600*/  BRA `(.L_x_119) ;  /* 0xffffff80005c7947 */ /* 0x000fea000383ffff */
.L_x_31:
[----:B-1----:R-:W-:-:S04]  /*c610*/  MOV R8, UR11 ;  /* 0x0000000b00087c02 */ /* 0x002fc80008000f00 */
[----:B------:R1:W2:Y:S03]  /*c620*/  SYNCS.PHASECHK.TRANS64.TRYWAIT P2, [R8+URZ+0x40400], R71 ;  /* 0x04040047080075a7 */ /* 0x0002a6000804017f */
[----:B--2---:R-:W-:Y:S05]  /*c630*/  @!P2 NANOSLEEP.SYNCS 0x989680 ;  /* 0x009896800000a95d */ /* 0x004fea0003900000 */
[----:B------:R-:W2:Y:S02]  /*c640*/  @!P2 SYNCS.PHASECHK.TRANS64 P2, [R8+URZ+0x40400], R71 ;  /* 0x040400470800a5a7 */ /* 0x000ea4000804007f */
[----:B--2---:R-:W-:Y:S05]  /*c650*/  @!P2 BRA `(.L_x_31) ;  /* 0xfffffffc00eca947 */ /* 0x004fea000383ffff */
[----:B------:R-:W-:Y:S05]  /*c660*/  BRA `(.L_x_30) ;  /* 0xffffffa800887947 */ /* 0x000fea000383ffff */
.L_x_51:
[----:B-1----:R-:W-:-:S04]  /*c670*/  MOV R3, UR4 ;  /* 0x0000000400037c02 */ /* 0x002fc80008000f00 */
[----:B------:R1:W2:Y:S03]  /*c680*/  SYNCS.PHASECHK.TRANS64.TRYWAIT P1, [R3+URZ+0x40498], R0 ;  /* 0x04049800030075a7 */ /* 0x0002a6000802017f */
[----:B--2---:R-:W-:Y:S05]  /*c690*/  @!P1 NANOSLEEP.SYNCS 0x989680 ;  /* 0x009896800000995d */ /* 0x004fea0003900000 */
[----:B------:R-:W2:Y:S02]  /*c6a0*/  @!P1 SYNCS.PHASECHK.TRANS64 P1, [R3+URZ+0x40498], R0 ;  /* 0x04049800030095a7 */ /* 0x000ea4000802007f */
[----:B--2---:R-:W-:Y:S05]  /*c6b0*/  @!P1 BRA `(.L_x_51) ;  /* 0xfffffffc00ec9947 */ /* 0x004fea000383ffff */
[----:B------:R-:W-:Y:S05]  /*c6c0*/  BRA `(.L_x_120) ;  /* 0xffffffc400447947 */ /* 0x000fea000383ffff */
.L_x_72:
[----:B------:R-:W-:Y:S01]  /*c6d0*/  BSSY B1, `(.L_x_121) ;  /* 0x0000006000017945 */ /* 0x000fe20003800000 */
[----:B------:R-:W-:-:S07]  /*c6e0*/  MOV R15, 0xffffffff ;  /* 0xffffffff000f7802 */ /* 0x000fce0000000f00 */
[----:B------:R-:W-:Y:S05]  /*c6f0*/  WARPSYNC.COLLECTIVE R15, `(.L_x_122) ;  /* 0x000000000f0c7348 */ /* 0x000fea0003c00000 */
[----:B------:R-:W-:Y:S02]  /*c700*/  ELECT P6, UR62, PT ;  /* 0x00000000003e782f */ /* 0x000fe400038c0000 */
[----:B------:R-:W-:Y:S01]  /*c710*/  MOV R14, UR62 ;  /* 0x0000003e000e7c02 */ /* 0x000fe20008000f00 */
[----:B------:R-:W-:Y:S10]  /*c720*/  ENDCOLLECTIVE ;  /* 0x000000000000791b */ /* 0x000ff40003800000 */
.L_x_122:
[----:B------:R-:W-:Y:S05]  /*c730*/  BSYNC B1 ;  /* 0x0000000000017941 */ /* 0x000fea0003800000 */
.L_x_121:
[----:B------:R-:W-:Y:S05]  /*c740*/  BRA `(.L_x_123) ;  /* 0xffffffe000147947 */ /* 0x000fea000383ffff */
.L_x_75:
[----:B-1----:R1:W2:Y:S02]  /*c750*/  SYNCS.PHASECHK.TRANS64.TRYWAIT P2, [R7+URZ+0x40460], R6 ;  /* 0x04046006070075a7 */ /* 0x0022a4000804017f */
[----:B--2---:R-:W-:Y:S05]  /*c760*/  @!P2 NANOSLEEP.SYNCS 0x989680 ;  /* 0x009896800000a95d */ /* 0x004fea0003900000 */
[----:B------:R-:W2:Y:S02]  /*c770*/  @!P2 SYNCS.PHASECHK.TRANS64 P2, [R7+URZ+0x40460], R6 ;  /* 0x040460060700a5a7 */ /* 0x000ea4000804007f */
[----:B--2---:R-:W-:Y:S05]  /*c780*/  @!P2 BRA `(.L_x_75) ;  /* 0xfffffffc00f0a947 */ /* 0x004fea000383ffff */
[----:B------:R-:W-:Y:S05]  /*c790*/  BRA `(.L_x_124) ;  /* 0xffffffe000347947 */ /* 0x000fea000383ffff */
.L_x_80:
[----:B-1----:R1:W2:Y:S02]  /*c7a0*/  SYNCS.PHASECHK.TRANS64.TRYWAIT P2, [R7+URZ+0x404b0], R4 ;  /* 0x0404b004070075a7 */ /* 0x0022a4000804017f */
[----:B--2---:R-:W-:Y:S05]  /*c7b0*/  @!P2 NANOSLEEP.SYNCS 0x989680 ;  /* 0x009896800000a95d */ /* 0x004fea0003900000 */
[----:B------:R-:W2:Y:S02]  /*c7c0*/  @!P2 SYNCS.PHASECHK.TRANS64 P2, [R7+URZ+0x404b0], R4 ;  /* 0x0404b0040700a5a7 */ /* 0x000ea4000804007f */
[----:B--2---:R-:W-:Y:S05]  /*c7d0*/  @!P2 BRA `(.L_x_80) ;  /* 0xfffffffc00f0a947 */ /* 0x004fea000383ffff */
[----:B------:R-:W-:Y:S05]  /*c7e0*/  BRA `(.L_x_79) ;  /* 0xffffffe400187947 */ /* 0x000fea000383ffff */
.L_x_83:
[----:B-1----:R1:W2:Y:S02]  /*c7f0*/  SYNCS.PHASECHK.TRANS64.TRYWAIT P2, [R4+URZ+0x40460], R9 ;  /* 0x04046009040075a7 */ /* 0x0022a4000804017f */
[----:B--2---:R-:W-:Y:S05]  /*c800*/  @!P2 NANOSLEEP.SYNCS 0x989680 ;  /* 0x009896800000a95d */ /* 0x004fea0003900000 */
[----:B------:R-:W2:Y:S02]  /*c810*/  @!P2 SYNCS.PHASECHK.TRANS64 P2, [R4+URZ+0x40460], R9 ;  /* 0x040460090400a5a7 */ /* 0x000ea4000804007f */
[----:B--2---:R-:W-:Y:S05]  /*c820*/  @!P2 BRA `(.L_x_83) ;  /* 0xfffffffc00f0a947 */ /* 0x004fea000383ffff */
[----:B------:R-:W-:Y:S05]  /*c830*/  BRA `(.L_x_125) ;  /* 0xffffffe4002c7947 */ /* 0x000fea000383ffff */
.L_x_88:
[----:B------:R-:W-:Y:S01]  /*c840*/  BSSY B1, `(.L_x_126) ;  /* 0x0000006000017945 */ /* 0x000fe20003800000 */
[----:B------:R-:W-:-:S07]  /*c850*/  MOV R15, 0xffffffff ;  /* 0xffffffff000f7802 */ /* 0x000fce0000000f00 */
[----:B------:R-:W-:Y:S05]  /*c860*/  WARPSYNC.COLLECTIVE R15, `(.L_x_127) ;  /* 0x000000000f0c7348 */ /* 0x000fea0003c00000 */
[----:B------:R-:W-:Y:S02]  /*c870*/  ELECT P6, UR62, PT ;  /* 0x00000000003e782f */ /* 0x000fe400038c0000 */
[----:B------:R-:W-:Y:S01]  /*c880*/  MOV R14, UR62 ;  /* 0x0000003e000e7c02 */ /* 0x000fe20008000f00 */
[----:B------:R-:W-:Y:S10]  /*c890*/  ENDCOLLECTIVE ;  /* 0x000000000000791b */ /* 0x000ff40003800000 */
.L_x_127:
[----:B------:R-:W-:Y:S05]  /*c8a0*/  BSYNC B1 ;  /* 0x0000000000017941 */ /* 0x000fea0003800000 */
.L_x_126:
[----:B------:R-:W-:Y:S05]  /*c8b0*/  BRA `(.L_x_128) ;  /* 0xffffffe800947947 */ /* 0x000fea000383ffff */
.L_x_91:
[----:B-1----:R1:W2:Y:S02]  /*c8c0*/  SYNCS.PHASECHK.TRANS64.TRYWAIT P4, [R8+URZ+0x40428], R7 ;  /* 0x04042807080075a7 */ /* 0x0022a4000808017f */
[----:B--2---:R-:W-:Y:S05]  /*c8d0*/  @!P4 NANOSLEEP.SYNCS 0x989680 ;  /* 0x009896800000c95d */ /* 0x004fea0003900000 */
[----:B------:R-:W2:Y:S02]  /*c8e0*/  @!P4 SYNCS.PHASECHK.TRANS64 P4, [R8+URZ+0x40428], R7 ;  /* 0x040428070800c5a7 */ /* 0x000ea4000808007f */
[----:B--2---:R-:W-:Y:S05]  /*c8f0*/  @!P4 BRA `(.L_x_91) ;  /* 0xfffffffc00f0c947 */ /* 0x004fea000383ffff */
[----:B------:R-:W-:Y:S05]  /*c900*/  BRA `(.L_x_129) ;  /* 0xffffffe800ac7947 */ /* 0x000fea000383ffff */
.L_x_96:
[----:B-1----:R1:W2:Y:S02]  /*c910*/  SYNCS.PHASECHK.TRANS64.TRYWAIT P4, [R5+URZ+0x404b0], R8 ;  /* 0x0404b008050075a7 */ /* 0x0022a4000808017f */
[----:B--2---:R-:W-:Y:S05]  /*c920*/  @!P4 NANOSLEEP.SYNCS 0x989680 ;  /* 0x009896800000c95d */ /* 0x004fea0003900000 */
[----:B------:R-:W2:Y:S02]  /*c930*/  @!P4 SYNCS.PHASECHK.TRANS64 P4, [R5+URZ+0x404b0], R8 ;  /* 0x0404b0080500c5a7 */ /* 0x000ea4000808007f */
[----:B--2---:R-:W-:Y:S05]  /*c940*/  @!P4 BRA `(.L_x_96) ;  /* 0xfffffffc00f0c947 */ /* 0x004fea000383ffff */
[----:B------:R-:W-:Y:S05]  /*c950*/  BRA `(.L_x_95) ;  /* 0xffffffec00887947 */ /* 0x000fea000383ffff */
.L_x_99:
[----:B-1----:R1:W2:Y:S02]  /*c960*/  SYNCS.PHASECHK.TRANS64.TRYWAIT P3, [R7+URZ+0x40428], R8 ;  /* 0x04042808070075a7 */ /* 0x0022a4000806017f */
[----:B--2---:R-:W-:Y:S05]  /*c970*/  @!P3 NANOSLEEP.SYNCS 0x989680 ;  /* 0x009896800000b95d */ /* 0x004fea0003900000 */
[----:B------:R-:W2:Y:S02]  /*c980*/  @!P3 SYNCS.PHASECHK.TRANS64 P3, [R7+URZ+0x40428], R8 ;  /* 0x040428080700b5a7 */ /* 0x000ea4000806007f */
[----:B--2---:R-:W-:Y:S05]  /*c990*/  @!P3 BRA `(.L_x_99) ;  /* 0xfffffffc00f0b947 */ /* 0x004fea000383ffff */
[----:B------:R-:W-:Y:S05]  /*c9a0*/  BRA `(.L_x_130) ;  /* 0xffffffec00a07947 */ /* 0x000fea000383ffff */
.L_x_105:
[----:B-1----:R1:W2:Y:S02]  /*c9b0*/  SYNCS.PHASECHK.TRANS64.TRYWAIT P3, [R6+URZ+0x40428], R9 ;  /* 0x04042809060075a7 */ /* 0x0022a4000806017f */
[----:B--2---:R-:W-:Y:S05]  /*c9c0*/  @!P3 NANOSLEEP.SYNCS 0x989680 ;  /* 0x009896800000b95d */ /* 0x004fea0003900000 */
[----:B------:R-:W2:Y:S02]  /*c9d0*/  @!P3 SYNCS.PHASECHK.TRANS64 P3, [R6+URZ+0x40428], R9 ;  /* 0x040428090600b5a7 */ /* 0x000ea4000806007f */
[----:B--2---:R-:W-:Y:S05]  /*c9e0*/  @!P3 BRA `(.L_x_105) ;  /* 0xfffffffc00f0b947 */ /* 0x004fea000383ffff */
[----:B------:R-:W-:Y:S05]  /*c9f0*/  BRA `(.L_x_131) ;  /* 0xfffffff0009c7947 */ /* 0x000fea000383ffff */
.L_x_110:
[----:B-1----:R1:W2:Y:S02]  /*ca00*/  SYNCS.PHASECHK.TRANS64.TRYWAIT P3, [R6+URZ+0x40428], R9 ;  /* 0x04042809060075a7 */ /* 0x0022a4000806017f */
[----:B--2---:R-:W-:Y:S05]  /*ca10*/  @!P3 NANOSLEEP.SYNCS 0x989680 ;  /* 0x009896800000b95d */ /* 0x004fea0003900000 */
[----:B------:R-:W2:Y:S02]  /*ca20*/  @!P3 SYNCS.PHASECHK.TRANS64 P3, [R6+URZ+0x40428], R9 ;  /* 0x040428090600b5a7 */ /* 0x000ea4000806007f */
[----:B--2---:R-:W-:Y:S05]  /*ca30*/  @!P3 BRA `(.L_x_110) ;  /* 0xfffffffc00f0b947 */ /* 0x004fea000383ffff */
[----:B------:R-:W-:Y:S05]  /*ca40*/  BRA `(.L_x_132) ;  /* 0xfffffff4007c7947 */ /* 0x000fea000383ffff */
        .weak           $__internal_0_$__cuda_sm20_rcp_rn_f32_slowpath
        .type           $__internal_0_$__cuda_sm20_rcp_rn_f32_slowpath,@function
        .size           $__internal_0_$__cuda_sm20_rcp_rn_f32_slowpath,(.L_x_138 - $__internal_0_$__cuda_sm20_rcp_rn_f32_slowpath)
$__internal_0_$__cuda_sm20_rcp_rn_f32_slowpath:
[----:B------:R-:W-:Y:S01]  /*ca50*/  SHF.L.U32 R0, R3, 0x1, RZ ;  /* 0x0000000103007819 */ /* 0x000fe200000006ff */
[----:B------:R-:W-:Y:S03]  /*ca60*/  BSSY B2, `(.L_x_133) ;  /* 0x0000030000027945 */ /* 0x000fe60003800000 */
[----:B------:R-:W-:-:S04]  /*ca70*/  SHF.R.U32.HI R21, RZ, 0x18, R0 ;  /* 0x00000018ff157819 */ /* 0x000fc80000011600 */
[----:B------:R-:W-:-:S13]  /*ca80*/  ISETP.NE.U32.AND P0, PT, R21, RZ, PT ;  /* 0x000000ff1500720c */ /* 0x000fda0003f05070 */
[----:B------:R-:W-:Y:S05]  /*ca90*/  @P0 BRA `(.L_x_134) ;  /* 0x0000000000280947 */ /* 0x000fea0003800000 */
[----:B------:R-:W-:-:S04]  /*caa0*/  SHF.L.U32 R0, R3, 0x1, RZ ;  /* 0x0000000103007819 */ /* 0x000fc800000006ff */
[----:B------:R-:W-:-:S13]  /*cab0*/  ISETP.NE.AND P0, PT, R0, RZ, PT ;  /* 0x000000ff0000720c */ /* 0x000fda0003f05270 */
[----:B------:R-:W-:Y:S01]  /*cac0*/  @P0 FFMA R7, R3, 1.84467440737095516160e+19, RZ ;  /* 0x5f80000003070823 */ /* 0x000fe200000000ff */
[----:B------:R-:W-:Y:S08]  /*cad0*/  @!P0 MUFU.RCP R6, R3 ;  /* 0x0000000300068308 */ /* 0x000ff00000001000 */
[----:B------:R-:W1:Y:S02]  /*cae0*/  @P0 MUFU.RCP R0, R7 ;  /* 0x0000000700000308 */ /* 0x000e640000001000 */
[----:B-1----:R-:W-:-:S04]  /*caf0*/  @P0 FFMA R12, R7, R0, -1 ;  /* 0xbf800000070c0423 */ /* 0x002fc80000000000 */
[----:B------:R-:W-:-:S04]  /*cb00*/  @P0 FADD.FTZ R13, -R12, -RZ ;  /* 0x800000ff0c0d0221 */ /* 0x000fc80000010100 */
[----:B------:R-:W-:-:S04]  /*cb10*/  @P0 FFMA R0, R0, R13, R0 ;  /* 0x0000000d00000223 */ /* 0x000fc80000000000 */
[----:B------:R-:W-:Y:S01]  /*cb20*/  @P0 FFMA R6, R0, 1.84467440737095516160e+19, RZ ;  /* 0x5f80000000060823 */ /* 0x000fe200000000ff */
[----:B------:R-:W-:Y:S06]  /*cb30*/  BRA `(.L_x_135) ;  /* 0x0000000000887947 */ /* 0x000fec0003800000 */
.L_x_134:
[----:B------:R-:W-:-:S04]  /*cb40*/  IADD3 R24, R21, -0xfd, RZ ;  /* 0xffffff0315187810 */ /* 0x000fc80007ffe0ff */
[----:B------:R-:W-:-:S13]  /*cb50*/  ISETP.GT.U32.AND P0, PT, R24, 0x1, PT ;  /* 0x000000011800780c */ /* 0x000fda0003f04070 */
[----:B------:R-:W-:Y:S05]  /*cb60*/  @P0 BRA `(.L_x_136) ;  /* 0x0000000000780947 */ /* 0x000fea0003800000 */
[----:B------:R-:W-:Y:S02]  /*cb70*/  LOP3.LUT R0, R3, 0x7fffff, RZ, 0xc0, !PT ;  /* 0x007fffff03007812 */ /* 0x000fe400078ec0ff */
[----:B------:R-:W-:Y:S02]  /*cb80*/  MOV R13, 0x3 ;  /* 0x00000003000d7802 */ /* 0x000fe40000000f00 */
[----:B------:R-:W-:Y:S02]  /*cb90*/  LOP3.LUT R0, R0, 0x3f800000, RZ, 0xfc, !PT ;  /* 0x3f80000000007812 */ /* 0x000fe400078efcff */
[----:B------:R-:W-:Y:S02]  /*cba0*/  SHF.L.U32 R13, R13, R24, RZ ;  /* 0x000000180d0d7219 */ /* 0x000fe400000006ff */
[----:B------:R-:W1:Y:S02]  /*cbb0*/  MUFU.RCP R7, R0 ;  /* 0x0000000000077308 */ /* 0x000e640000001000 */
[----:B-1----:R-:W-:-:S04]  /*cbc0*/  FFMA R6, R0, R7, -1 ;  /* 0xbf80000000067423 */ /* 0x002fc80000000007 */
[----:B------:R-:W-:-:S04]  /*cbd0*/  FADD.FTZ R6, -R6, -RZ ;  /* 0x800000ff06067221 */ /* 0x000fc80000010100 */
[CCC-:B------:R-:W-:Y:S01]  /*cbe0*/  FFMA.RM R12, R7.reuse, R6.reuse, R7.reuse ;  /* 0x00000006070c7223 */ /* 0x1c0fe20000004007 */
[----:B------:R-:W-:-:S04]  /*cbf0*/  FFMA.RP R7, R7, R6, R7 ;  /* 0x0000000607077223 */ /* 0x000fc80000008007 */
[C---:B------:R-:W-:Y:S02]  /*cc00*/  LOP3.LUT R6, R12.reuse, 0x7fffff, RZ, 0xc0, !PT ;  /* 0x007fffff0c067812 */ /* 0x040fe400078ec0ff */
[----:B------:R-:W-:Y:S02]  /*cc10*/  FSETP.NEU.FTZ.AND P0, PT, R12, R7, PT ;  /* 0x000000070c00720b */ /* 0x000fe40003f1d000 */
[----:B------:R-:W-:Y:S02]  /*cc20*/  LOP3.LUT R6, R6, 0x800000, RZ, 0xfc, !PT ;  /* 0x0080000006067812 */ /* 0x000fe400078efcff */
[----:B------:R-:W-:Y:S02]  /*cc30*/  SEL R7, RZ, 0xffffffff, !P0 ;  /* 0xffffffffff077807 */ /* 0x000fe40004000000 */
[----:B------:R-:W-:Y:S02]  /*cc40*/  LOP3.LUT R13, R13, R6, RZ, 0xc0, !PT ;  /* 0x000000060d0d7212 */ /* 0x000fe400078ec0ff */
[----:B------:R-:W-:-:S02]  /*cc50*/  IADD3 R7, -R7, RZ, RZ ;  /* 0x000000ff07077210 */ /* 0x000fc40007ffe1ff */
[-C--:B------:R-:W-:Y:S02]  /*cc60*/  SHF.R.U32.HI R13, RZ, R24.reuse, R13 ;  /* 0x00000018ff0d7219 */ /* 0x080fe4000001160d */
[----:B------:R-:W-:Y:S02]  /*cc70*/  LOP3.LUT P1, RZ, R7, R24, R6, 0xf8, !PT ;  /* 0x0000001807ff7212 */ /* 0x000fe4000782f806 */
[C---:B------:R-:W-:Y:S02]  /*cc80*/  LOP3.LUT P0, RZ, R13.reuse, 0x1, RZ, 0xc0, !PT ;  /* 0x000000010dff7812 */ /* 0x040fe4000780c0ff */
[----:B------:R-:W-:Y:S02]  /*cc90*/  LOP3.LUT P2, RZ, R13, 0x2, RZ, 0xc0, !PT ;  /* 0x000000020dff7812 */ /* 0x000fe4000784c0ff */
[----:B------:R-:W-:Y:S02]  /*cca0*/  IADD3 R7, R21, -0xfc, RZ ;  /* 0xffffff0415077810 */ /* 0x000fe40007ffe0ff */
[----:B------:R-:W-:-:S02]  /*ccb0*/  PLOP3.LUT P0, PT, P0, P1, P2, 0xe0, 0x0 ;  /* 0x000000000000781c */ /* 0x000fc40000703c20 */
[----:B------:R-:W-:Y:S02]  /*ccc0*/  LOP3.LUT P1, RZ, R3, 0x7fffff, RZ, 0xc0, !PT ;  /* 0x007fffff03ff7812 */ /* 0x000fe4000782c0ff */
[----:B------:R-:W-:Y:S02]  /*ccd0*/  SEL R0, RZ, 0x1, !P0 ;  /* 0x00000001ff007807 */ /* 0x000fe40004000000 */
[----:B------:R-:W-:Y:S02]  /*cce0*/  SHF.R.U32.HI R6, RZ, R7, R6 ;  /* 0x00000007ff067219 */ /* 0x000fe40000011606 */
[----:B------:R-:W-:-:S04]  /*ccf0*/  IADD3 R0, -R0, RZ, RZ ;  /* 0x000000ff00007210 */ /* 0x000fc80007ffe1ff */
[----:B------:R-:W-:-:S13]  /*cd00*/  ISETP.GE.AND P0, PT, R0, RZ, PT ;  /* 0x000000ff0000720c */ /* 0x000fda0003f06270 */
[----:B------:R-:W-:-:S04]  /*cd10*/  @!P0 IADD3 R6, R6, 0x1, RZ ;  /* 0x0000000106068810 */ /* 0x000fc80007ffe0ff */
[----:B------:R-:W-:-:S04]  /*cd20*/  @!P1 SHF.L.U32 R6, R6, 0x1, RZ ;  /* 0x0000000106069819 */ /* 0x000fc800000006ff */
[----:B------:R-:W-:Y:S01]  /*cd30*/  LOP3.LUT R6, R6, 0x80000000, R3, 0xf8, !PT ;  /* 0x8000000006067812 */ /* 0x000fe200078ef803 */
[----:B------:R-:W-:Y:S06]  /*cd40*/  BRA `(.L_x_135) ;  /* 0x0000000000047947 */ /* 0x000fec0003800000 */
.L_x_136:
[----:B------:R1:W2:Y:S02]  /*cd50*/  MUFU.RCP R6, R3 ;  /* 0x0000000300067308 */ /* 0x0002a40000001000 */
.L_x_135:
[----:B------:R-:W-:Y:S05]  /*cd60*/  BSYNC B2 ;  /* 0x0000000000027941 */ /* 0x000fea0003800000 */
.L_x_133:
[----:B--2---:R-:W-:Y:S02]  /*cd70*/  MOV R0, R6 ;  /* 0x0000000600007202 */ /* 0x004fe40000000f00 */
[----:B------:R-:W-:Y:S02]  /*cd80*/  MOV R6, R14 ;  /* 0x0000000e00067202 */ /* 0x000fe40000000f00 */
[----:B------:R-:W-:-:S04]  /*cd90*/  MOV R7, 0x0 ;  /* 0x0000000000077802 */ /* 0x000fc80000000f00 */
[----:B-1----:R-:W-:Y:S05]  /*cda0*/  RET.REL.NODEC R6 `(_ZN7cutlass13device_kernelINS_4fmha6kernel28FmhaKernelTmaWarpSpecializedINS1_10collective30FmhaMainloopTmaWarpSpecializedINS_10bfloat16_tEffN4cute5tupleIJNS7_1CILi128EEESA_NS9_ILi160EEEEEENS8_IJiNS9_ILi1EEENS8_IJiiEEEEEESF_SF_NS4_13DefaultFusionEJNS2_6OptionILNS2_3TagE0ENS9_ILb1EEEEENSH_ILSI_2ESJ_EEEEENS4_15FmhaFwdEpilogueIS6_fNS8_IJNS9_ILi64EEESB_SA_EEEEENS2_23PersistentTileSchedulerEJSK_SL_EEEEEvNT_6ParamsE) ;  /* 0xffffff3006947950 */ /* 0x002fea0003c3ffff */
.L_x_137:
[----:B------:R-:W-:-:S00]  /*cdb0*/  BRA `(.L_x_137) ;  /* 0xfffffffc00fc7947 */ /* 0x000fc0000383ffff */
[----:B------:R-:W-:-:S00]  /*cdc0*/  NOP ;  /* 0x0000000000007918 */ /* 0x000fc00000000000 */
        /* <DEDUP_REMOVED lines=11> */
.L_x_138:


//--------------------- .nv.global.init           --------------------------
	.section	.nv.global.init,"aw",@progbits
.nv.global.init:
	.type		$str$24,@object
	.size		$str$24,($str$25 - $str$24)
$str$24:
        /*0000*/ 	.byte	0x28, 0x61, 0x64, 0x64, 0x72, 0x65, 0x73, 0x73, 0x20, 0x26, 0x20, 0x6d, 0x61, 0x73, 0x6b, 0x29
        /*0010*/ 	.byte	0x20, 0x3d, 0x3d, 0x20, 0x30, 0x00
	.type		$str$25,@object
	.size		$str$25,(__unnamed_1 - $str$25)
$str$25:
        /*0016*/ 	.byte	0x2f, 0x74, 0x6d, 0x70, 0x2f, 0x63, 0x75, 0x74, 0x6c, 0x61, 0x73, 0x73, 0x5f, 0x73, 0x77, 0x65
        /*0026*/ 	.byte	0x65, 0x70, 0x5f, 0x73, 0x72, 0x63, 0x2f, 0x69, 0x6e, 0x63, 0x6c, 0x75, 0x64, 0x65, 0x2f, 0x63
        /*0036*/ 	.byte	0x75, 0x74, 0x65, 0x2f, 0x70, 0x6f, 0x69, 0x6e, 0x74, 0x65, 0x72, 0x5f, 0x66, 0x6c, 0x61, 0x67
        /*0046*/ 	.byte	0x67, 0x65, 0x64, 0x2e, 0x68, 0x70, 0x70, 0x00
	.type		__unnamed_1,@object
	.size		__unnamed_1,(__unnamed_2 - __unnamed_1)
__unnamed_1:
        /*004e*/ 	.byte	0x61, 0x75, 0x74, 0x6f, 0x20, 0x63, 0x75, 0x74, 0x65, 0x3a, 0x3a, 0x61, 0x73, 0x5f, 0x70, 0x6f
        /* <DEDUP_REMOVED lines=27> */
        /*020e*/ 	.byte	0x32, 0x30, 0x34, 0x38, 0x3e, 0x3e, 0x3e, 0x3e, 0x3e, 0x5d, 0x00
	.type		__unnamed_2,@object
	.size		__unnamed_2,(.L_1 - __unnamed_2)
__unnamed_2:
        /* <DEDUP_REMOVED lines=29> */
.L_1:


//--------------------- .nv.shared._ZN7cutlass13device_kernelINS_4fmha6kernel28FmhaKernelTmaWarpSpecializedINS1_10collective30FmhaMainloopTmaWarpSpecializedINS_10bfloat16_tEffN4cute5tupleIJNS7_1CILi128EEESA_NS9_ILi160EEEEEENS8_IJiNS9_ILi1EEENS8_IJiiEEEEEESF_SF_NS4_13DefaultFusionEJNS2_6OptionILNS2_3TagE0ENS9_ILb1EEEEENSH_ILSI_2ESJ_EEEEENS4_15FmhaFwdEpilogueIS6_fNS8_IJNS9_ILi64EEESB_SA_EEEEENS2_23PersistentTileSchedulerEJSK_SL_EEEEEvNT_6ParamsE --------------------------
	.section	.nv.shared._ZN7cutlass13device_kernelINS_4fmha6kernel28FmhaKernelTmaWarpSpecializedINS1_10collective30FmhaMainloopTmaWarpSpecializedINS_10bfloat16_tEffN4cute5tupleIJNS7_1CILi128EEESA_NS9_ILi160EEEEEENS8_IJiNS9_ILi1EEENS8_IJiiEEEEEESF_SF_NS4_13DefaultFusionEJNS2_6OptionILNS2_3TagE0ENS9_ILb1EEEEENSH_ILSI_2ESJ_EEEEENS4_15FmhaFwdEpilogueIS6_fNS8_IJNS9_ILi64EEESB_SA_EEEEENS2_23PersistentTileSchedulerEJSK_SL_EEEEEvNT_6ParamsE,"aw",@nobits
	.sectionflags	@""
	.align	16
	.zero		1024


//--------------------- .nv.shared.reserved.0     --------------------------
	.section	.nv.shared.reserved.0,"aw",@nobits
	.weak		__nv_reservedSMEM_offset_0_alias
	.size		__nv_reservedSMEM_offset_0_alias, 0, 0
	.other		__nv_reservedSMEM_offset_0_alias,@"STO_CUDA_RESERVED_SHARED STV_DEFAULT"
__nv_reservedSMEM_offset_0_alias:
	.zero		0


//--------------------- .nv.global                --------------------------
	.section	.nv.global,"aw",@nobits
.nv.global:
	.type		_ZN39_INTERNAL_ef324472_4_k_cu_92c43f27_29224cute1_E,@object
	.size		_ZN39_INTERNAL_ef324472_4_k_cu_92c43f27_29224cute1_E,(_ZN39_INTERNAL_ef324472_4_k_cu_92c43f27_29224cuda3std3__45__cpo6cbeginE - _ZN39_INTERNAL_ef324472_4_k_cu_92c43f27_29224cute1_E)
_ZN39_INTERNAL_ef324472_4_k_cu_92c43f27_29224cute1_E:
	.zero		1
	.type		_ZN39_INTERNAL_ef324472_4_k_cu_92c43f27_29224cuda3std3__45__cpo6cbeginE,@object
	.size		_ZN39_INTERNAL_ef324472_4_k_cu_92c43f27_29224cuda3std3__45__cpo6cbeginE,(_ZN39_INTERNAL_ef324472_4_k_cu_92c43f27_29224cuda3std3__48in_placeE - _ZN39_INTERNAL_ef324472_4_k_cu_92c43f27_29224cuda3std3__45__cpo6cbeginE)
_ZN39_INTERNAL_ef324472_4_k_cu_92c43f27_29224cuda3std3__45__cpo6cbeginE:
	.zero		1
	.type		_ZN39_INTERNAL_ef324472_4_k_cu_92c43f27_29224cuda3std3__48in_placeE,@object
	.size		_ZN39_INTERNAL_ef324472_4_k_cu_92c43f27_29224cuda3std3__48in_placeE,(_ZN39_INTERNAL_ef324472_4_k_cu_92c43f27_29224cuda3std6ranges3__45__cpo9iter_moveE - _ZN39_INTERNAL_ef324472_4_k_cu_92c43f27_29224cuda3std3__48in_placeE)
_ZN39_INTERNAL_ef324472_4_k_cu_92c43f27_29224cuda3std3__48in_placeE:
	.zero		1
	.type		_ZN39_INTERNAL_ef324472_4_k_cu_92c43f27_29224cuda3std6ranges3__45__cpo9iter_moveE,@object
	.size		_ZN39_INTERNAL_ef324472_4_k_cu_92c43f27_29224cuda3std6ranges3__45__cpo9iter_moveE,(_ZN39_INTERNAL_ef324472_4_k_cu_92c43f27_29224cuda3std3__45__cpo5beginE - _ZN39_INTERNAL_ef324472_4_k_cu_92c43f27_29224cuda3std6ranges3__45__cpo9iter_moveE)
_ZN39_INTERNAL_ef324472_4_k_cu_92c43f27_29224cuda3std6ranges3__45__cpo9iter_moveE:
	.zero		1
	.type		_ZN39_INTERNAL_ef324472_4_k_cu_92c43f27_29224cuda3std3__45__cpo5beginE,@object
	.size		_ZN39_INTERNAL_ef324472_4_k_cu_92c43f27_29224cuda3std3__45__cpo5beginE,(_ZN39_INTERNAL_ef324472_4_k_cu_92c43f27_29224cuda3std3__441_GLOBAL__N__ef324472_4_k_cu_92c43f27_29226ignoreE - _ZN39_INTERNAL_ef324472_4_k_cu_92c43f27_29224cuda3std3__45__cpo5beginE)
_ZN39_INTERNAL_ef324472_4_k_cu_92c43f27_29224cuda3std3__45__cpo5beginE:
	.zero		1
	.type		_ZN39_INTERNAL_ef324472_4_k_cu_92c43f27_29224cuda3std3__441_GLOBAL__N__ef324472_4_k_cu_92c43f27_29226ignoreE,@object
	.size		_ZN39_INTERNAL_ef324472_4_k_cu_92c43f27_29224cuda3std3__441_GLOBAL__N__ef324472_4_k_cu_92c43f27_29226ignoreE,(_ZN39_INTERNAL_ef324472_4_k_cu_92c43f27_29224cute7productE - _ZN39_INTERNAL_ef324472_4_k_cu_92c43f27_29224cuda3std3__441_GLOBAL__N__ef324472_4_k_cu_92c43f27_29226ignoreE)
_ZN39_INTERNAL_ef324472_4_k_cu_92c43f27_29224cuda3std3__441_GLOBAL__N__ef324472_4_k_cu_92c43f27_29226ignoreE:
	.zero		1
	.type		_ZN39_INTERNAL_ef324472_4_k_cu_92c43f27_29224cute7productE,@object
	.size		_ZN39_INTERNAL_ef324472_4_k_cu_92c43f27_29224cute7productE,(_ZN39_INTERNAL_ef324472_4_k_cu_92c43f27_29224cuda3std3__45__cpo3endE - _ZN39_INTERNAL_ef324472_4_k_cu_92c43f27_29224cute7productE)
_ZN39_INTERNAL_ef324472_4_k_cu_92c43f27_29224cute7productE:
	.zero		1
	.type		_ZN39_INTERNAL_ef324472_4_k_cu_92c43f27_29224cuda3std3__45__cpo3endE,@object
	.size		_ZN39_INTERNAL_ef324472_4_k_cu_92c43f27_29224cuda3std3__45__cpo3endE,(_ZN39_INTERNAL_ef324472_4_k_cu_92c43f27_29224cuda3std3__419piecewise_constructE - _ZN39_INTERNAL_ef324472_4_k_cu_92c43f27_29224cuda3std3__45__cpo3endE)
_ZN39_INTERNAL_ef324472_4_k_cu_92c43f27_29224cuda3std3__45__cpo3endE:
	.zero		1
	.type		_ZN39_INTERNAL_ef324472_4_k_cu_92c43f27_29224cuda3std3__419piecewise_constructE,@object
	.size		_ZN39_INTERNAL_ef324472_4_k_cu_92c43f27_29224cuda3std3__419piecewise_constructE,(_ZN39_INTERNAL_ef324472_4_k_cu_92c43f27_29224cuda3std3__45__cpo4cendE - _ZN39_INTERNAL_ef324472_4_k_cu_92c43f27_29224cuda3std3__419piecewise_constructE)
_ZN39_INTERNAL_ef324472_4_k_cu_92c43f27_29224cuda3std3__419piecewise_constructE:
	.zero		1
	.type		_ZN39_INTERNAL_ef324472_4_k_cu_92c43f27_29224cuda3std3__45__cpo4cendE,@object
	.size		_ZN39_INTERNAL_ef324472_4_k_cu_92c43f27_29224cuda3std3__45__cpo4cendE,(_ZN39_INTERNAL_ef324472_4_k_cu_92c43f27_29224cuda3std6ranges3__45__cpo4swapE - _ZN39_INTERNAL_ef324472_4_k_cu_92c43f27_29224cuda3std3__45__cpo4cendE)
_ZN39_INTERNAL_ef324472_4_k_cu_92c43f27_29224cuda3std3__45__cpo4cendE:
	.zero		1
	.type		_ZN39_INTERNAL_ef324472_4_k_cu_92c43f27_29224cuda3std6ranges3__45__cpo4swapE,@object
	.size		_ZN39_INTERNAL_ef324472_4_k_cu_92c43f27_29224cuda3std6ranges3__45__cpo4swapE,(.L_9 - _ZN39_INTERNAL_ef324472_4_k_cu_92c43f27_29224cuda3std6ranges3__45__cpo4swapE)
_ZN39_INTERNAL_ef324472_4_k_cu_92c43f27_29224cuda3std6ranges3__45__cpo4swapE:
	.zero		1
.L_9:


//--------------------- .nv.constant0._ZN7cutlass13device_kernelINS_4fmha6kernel28FmhaKernelTmaWarpSpecializedINS1_10collective30FmhaMainloopTmaWarpSpecializedINS_10bfloat16_tEffN4cute5tupleIJNS7_1CILi128EEESA_NS9_ILi160EEEEEENS8_IJiNS9_ILi1EEENS8_IJiiEEEEEESF_SF_NS4_13DefaultFusionEJNS2_6OptionILNS2_3TagE0ENS9_ILb1EEEEENSH_ILSI_2ESJ_EEEEENS4_15FmhaFwdEpilogueIS6_fNS8_IJNS9_ILi64EEESB_SA_EEEEENS2_23PersistentTileSchedulerEJSK_SL_EEEEEvNT_6ParamsE --------------------------
	.section	.nv.constant0._ZN7cutlass13device_kernelINS_4fmha6kernel28FmhaKernelTmaWarpSpecializedINS1_10collective30FmhaMainloopTmaWarpSpecializedINS_10bfloat16_tEffN4cute5tupleIJNS7_1CILi128EEESA_NS9_ILi160EEEEEENS8_IJiNS9_ILi1EEENS8_IJiiEEEEEESF_SF_NS4_13DefaultFusionEJNS2_6OptionILNS2_3TagE0ENS9_ILb1EEEEENSH_ILSI_2ESJ_EEEEENS4_15FmhaFwdEpilogueIS6_fNS8_IJNS9_ILi64EEESB_SA_EEEEENS2_23PersistentTileSchedulerEJSK_SL_EEEEEvNT_6ParamsE,"a",@progbits
	.sectionflags	@""
	.align	4
.nv.constant0._ZN7cutlass13device_kernelINS_4fmha6kernel28FmhaKernelTmaWarpSpecializedINS1_10collective30FmhaMainloopTmaWarpSpecializedINS_10bfloat16_tEffN4cute5tupleIJNS7_1CILi128EEESA_NS9_ILi160EEEEEENS8_IJiNS9_ILi1EEENS8_IJiiEEEEEESF_SF_NS4_13DefaultFusionEJNS2_6OptionILNS2_3TagE0ENS9_ILb1EEEEENSH_ILSI_2ESJ_EEEEENS4_15FmhaFwdEpilogueIS6_fNS8_IJNS9_ILi64EEESB_SA_EEEEENS2_23PersistentTileSchedulerEJSK_SL_EEEEEvNT_6ParamsE:
	.zero		2688


//--------------------- SYMBOLS --------------------------

	.type		.nv.reservedSmem.offset0,@object
	.size		.nv.reservedSmem.offset0,0x4
	.type		__assertfail,@function
